//
// Generated by NVIDIA NVVM Compiler
//
// Compiler Build ID: CL-36424714
// Cuda compilation tools, release 13.0, V13.0.88
// Based on NVVM 20.0.0
//

.version 9.0
.target sm_100
.address_size 64

	// .globl	_Z26cuda_compute_probabilitiesPdS_Phi
.extern .shared .align 16 .b8 temp[];

.visible .entry _Z26cuda_compute_probabilitiesPdS_Phi(
	.param .u64 .ptr .align 1 _Z26cuda_compute_probabilitiesPdS_Phi_param_0,
	.param .u64 .ptr .align 1 _Z26cuda_compute_probabilitiesPdS_Phi_param_1,
	.param .u64 .ptr .align 1 _Z26cuda_compute_probabilitiesPdS_Phi_param_2,
	.param .u32 _Z26cuda_compute_probabilitiesPdS_Phi_param_3
)
{
	.reg .pred 	%p<6>;
	.reg .b16 	%rs<3>;
	.reg .b32 	%r<21>;
	.reg .b64 	%rd<18>;
	.reg .b64 	%fd<13>;

	ld.param.u64 	%rd3, [_Z26cuda_compute_probabilitiesPdS_Phi_param_0];
	ld.param.u64 	%rd4, [_Z26cuda_compute_probabilitiesPdS_Phi_param_1];
	ld.param.u64 	%rd5, [_Z26cuda_compute_probabilitiesPdS_Phi_param_2];
	ld.param.u32 	%r12, [_Z26cuda_compute_probabilitiesPdS_Phi_param_3];
	cvta.to.global.u64 	%rd6, %rd5;
	cvta.to.global.u64 	%rd1, %rd4;
	mov.u32 	%r1, %ctaid.x;
	mul.lo.s32 	%r2, %r12, %r1;
	mov.u32 	%r3, %tid.x;
	add.s32 	%r13, %r2, %r3;
	mul.wide.s32 	%rd7, %r13, 8;
	add.s64 	%rd8, %rd1, %rd7;
	ld.global.f64 	%fd1, [%rd8];
	cvt.u64.u32 	%rd9, %r3;
	add.s64 	%rd2, %rd6, %rd9;
	ld.global.u8 	%rs1, [%rd2];
	cvt.rn.f64.u16 	%fd2, %rs1;
	mul.f64 	%fd3, %fd1, %fd2;
	cvt.rzi.s32.f64 	%r19, %fd3;
	mov.u32 	%r20, %ntid.x;
	add.s32 	%r6, %r20, %r3;
	setp.ge.u32 	%p1, %r6, %r12;
	@%p1 bra 	$L__BB0_2;
	add.s32 	%r14, %r6, %r2;
	mul.wide.u32 	%rd10, %r14, 8;
	add.s64 	%rd11, %rd1, %rd10;
	ld.global.f64 	%fd4, [%rd11];
	cvt.s64.s32 	%rd12, %r20;
	add.s64 	%rd13, %rd2, %rd12;
	ld.global.u8 	%rs2, [%rd13];
	cvt.rn.f64.u16 	%fd5, %rs2;
	cvt.rn.f64.s32 	%fd6, %r19;
	fma.rn.f64 	%fd7, %fd4, %fd5, %fd6;
	cvt.rzi.s32.f64 	%r19, %fd7;
$L__BB0_2:
	cvt.rn.f64.s32 	%fd8, %r19;
	shl.b32 	%r15, %r3, 3;
	mov.u32 	%r16, temp;
	add.s32 	%r9, %r16, %r15;
	st.shared.f64 	[%r9], %fd8;
	bar.sync 	0;
	setp.lt.u32 	%p2, %r20, 2;
	@%p2 bra 	$L__BB0_6;
$L__BB0_3:
	shr.u32 	%r11, %r20, 1;
	setp.ge.u32 	%p3, %r3, %r11;
	@%p3 bra 	$L__BB0_5;
	shl.b32 	%r17, %r11, 3;
	add.s32 	%r18, %r9, %r17;
	ld.shared.f64 	%fd9, [%r18];
	ld.shared.f64 	%fd10, [%r9];
	add.f64 	%fd11, %fd9, %fd10;
	st.shared.f64 	[%r9], %fd11;
	mov.b64 	%rd14, -4616189618054758400;
	st.shared.u64 	[%r18], %rd14;
$L__BB0_5:
	bar.sync 	0;
	setp.gt.u32 	%p4, %r20, 3;
	mov.u32 	%r20, %r11;
	@%p4 bra 	$L__BB0_3;
$L__BB0_6:
	setp.ne.s32 	%p5, %r3, 0;
	@%p5 bra 	$L__BB0_8;
	ld.shared.f64 	%fd12, [temp];
	cvta.to.global.u64 	%rd15, %rd3;
	mul.wide.u32 	%rd16, %r1, 8;
	add.s64 	%rd17, %rd15, %rd16;
	st.global.f64 	[%rd17], %fd12;
$L__BB0_8:
	ret;

}
	// .globl	_Z13cuda_find_maxiPdS_S_
.visible .entry _Z13cuda_find_maxiPdS_S_(
	.param .u32 _Z13cuda_find_maxiPdS_S__param_0,
	.param .u64 .ptr .align 1 _Z13cuda_find_maxiPdS_S__param_1,
	.param .u64 .ptr .align 1 _Z13cuda_find_maxiPdS_S__param_2,
	.param .u64 .ptr .align 1 _Z13cuda_find_maxiPdS_S__param_3
)
{
	.reg .pred 	%p<53>;
	.reg .b32 	%r<75>;
	.reg .b32 	%f<7>;
	.reg .b64 	%rd<30>;
	.reg .b64 	%fd<176>;

	ld.param.u32 	%r28, [_Z13cuda_find_maxiPdS_S__param_0];
	ld.param.u64 	%rd16, [_Z13cuda_find_maxiPdS_S__param_1];
	ld.param.u64 	%rd14, [_Z13cuda_find_maxiPdS_S__param_2];
	ld.param.u64 	%rd15, [_Z13cuda_find_maxiPdS_S__param_3];
	cvta.to.global.u64 	%rd1, %rd16;
	setp.lt.s32 	%p1, %r28, 1;
	mov.f64 	%fd168, 0d0010000000000000;
	@%p1 bra 	$L__BB1_13;
	and.b32  	%r1, %r28, 15;
	setp.lt.u32 	%p2, %r28, 16;
	mov.f64 	%fd168, 0d0010000000000000;
	mov.b32 	%r71, 0;
	@%p2 bra 	$L__BB1_4;
	and.b32  	%r71, %r28, 2147483632;
	neg.s32 	%r69, %r71;
	add.s64 	%rd26, %rd1, 64;
	mov.f64 	%fd168, 0d0010000000000000;
$L__BB1_3:
	.pragma "nounroll";
	ld.global.f64 	%fd40, [%rd26+-64];
	setp.gt.f64 	%p3, %fd40, %fd168;
	selp.f64 	%fd41, %fd40, %fd168, %p3;
	ld.global.f64 	%fd42, [%rd26+-56];
	setp.gt.f64 	%p4, %fd42, %fd41;
	selp.f64 	%fd43, %fd42, %fd41, %p4;
	ld.global.f64 	%fd44, [%rd26+-48];
	setp.gt.f64 	%p5, %fd44, %fd43;
	selp.f64 	%fd45, %fd44, %fd43, %p5;
	ld.global.f64 	%fd46, [%rd26+-40];
	setp.gt.f64 	%p6, %fd46, %fd45;
	selp.f64 	%fd47, %fd46, %fd45, %p6;
	ld.global.f64 	%fd48, [%rd26+-32];
	setp.gt.f64 	%p7, %fd48, %fd47;
	selp.f64 	%fd49, %fd48, %fd47, %p7;
	ld.global.f64 	%fd50, [%rd26+-24];
	setp.gt.f64 	%p8, %fd50, %fd49;
	selp.f64 	%fd51, %fd50, %fd49, %p8;
	ld.global.f64 	%fd52, [%rd26+-16];
	setp.gt.f64 	%p9, %fd52, %fd51;
	selp.f64 	%fd53, %fd52, %fd51, %p9;
	ld.global.f64 	%fd54, [%rd26+-8];
	setp.gt.f64 	%p10, %fd54, %fd53;
	selp.f64 	%fd55, %fd54, %fd53, %p10;
	ld.global.f64 	%fd56, [%rd26];
	setp.gt.f64 	%p11, %fd56, %fd55;
	selp.f64 	%fd57, %fd56, %fd55, %p11;
	ld.global.f64 	%fd58, [%rd26+8];
	setp.gt.f64 	%p12, %fd58, %fd57;
	selp.f64 	%fd59, %fd58, %fd57, %p12;
	ld.global.f64 	%fd60, [%rd26+16];
	setp.gt.f64 	%p13, %fd60, %fd59;
	selp.f64 	%fd61, %fd60, %fd59, %p13;
	ld.global.f64 	%fd62, [%rd26+24];
	setp.gt.f64 	%p14, %fd62, %fd61;
	selp.f64 	%fd63, %fd62, %fd61, %p14;
	ld.global.f64 	%fd64, [%rd26+32];
	setp.gt.f64 	%p15, %fd64, %fd63;
	selp.f64 	%fd65, %fd64, %fd63, %p15;
	ld.global.f64 	%fd66, [%rd26+40];
	setp.gt.f64 	%p16, %fd66, %fd65;
	selp.f64 	%fd67, %fd66, %fd65, %p16;
	ld.global.f64 	%fd68, [%rd26+48];
	setp.gt.f64 	%p17, %fd68, %fd67;
	selp.f64 	%fd69, %fd68, %fd67, %p17;
	ld.global.f64 	%fd70, [%rd26+56];
	setp.gt.f64 	%p18, %fd70, %fd69;
	selp.f64 	%fd168, %fd70, %fd69, %p18;
	add.s32 	%r69, %r69, 16;
	add.s64 	%rd26, %rd26, 128;
	setp.ne.s32 	%p19, %r69, 0;
	@%p19 bra 	$L__BB1_3;
$L__BB1_4:
	setp.eq.s32 	%p20, %r1, 0;
	@%p20 bra 	$L__BB1_13;
	and.b32  	%r7, %r28, 7;
	setp.lt.u32 	%p21, %r1, 8;
	@%p21 bra 	$L__BB1_7;
	mul.wide.u32 	%rd17, %r71, 8;
	add.s64 	%rd18, %rd1, %rd17;
	ld.global.f64 	%fd72, [%rd18];
	setp.gt.f64 	%p22, %fd72, %fd168;
	selp.f64 	%fd73, %fd72, %fd168, %p22;
	ld.global.f64 	%fd74, [%rd18+8];
	setp.gt.f64 	%p23, %fd74, %fd73;
	selp.f64 	%fd75, %fd74, %fd73, %p23;
	ld.global.f64 	%fd76, [%rd18+16];
	setp.gt.f64 	%p24, %fd76, %fd75;
	selp.f64 	%fd77, %fd76, %fd75, %p24;
	ld.global.f64 	%fd78, [%rd18+24];
	setp.gt.f64 	%p25, %fd78, %fd77;
	selp.f64 	%fd79, %fd78, %fd77, %p25;
	ld.global.f64 	%fd80, [%rd18+32];
	setp.gt.f64 	%p26, %fd80, %fd79;
	selp.f64 	%fd81, %fd80, %fd79, %p26;
	ld.global.f64 	%fd82, [%rd18+40];
	setp.gt.f64 	%p27, %fd82, %fd81;
	selp.f64 	%fd83, %fd82, %fd81, %p27;
	ld.global.f64 	%fd84, [%rd18+48];
	setp.gt.f64 	%p28, %fd84, %fd83;
	selp.f64 	%fd85, %fd84, %fd83, %p28;
	ld.global.f64 	%fd86, [%rd18+56];
	setp.gt.f64 	%p29, %fd86, %fd85;
	selp.f64 	%fd168, %fd86, %fd85, %p29;
	add.s32 	%r71, %r71, 8;
$L__BB1_7:
	setp.eq.s32 	%p30, %r7, 0;
	@%p30 bra 	$L__BB1_13;
	and.b32  	%r10, %r28, 3;
	setp.lt.u32 	%p31, %r7, 4;
	@%p31 bra 	$L__BB1_10;
	mul.wide.u32 	%rd19, %r71, 8;
	add.s64 	%rd20, %rd1, %rd19;
	ld.global.f64 	%fd88, [%rd20];
	setp.gt.f64 	%p32, %fd88, %fd168;
	selp.f64 	%fd89, %fd88, %fd168, %p32;
	ld.global.f64 	%fd90, [%rd20+8];
	setp.gt.f64 	%p33, %fd90, %fd89;
	selp.f64 	%fd91, %fd90, %fd89, %p33;
	ld.global.f64 	%fd92, [%rd20+16];
	setp.gt.f64 	%p34, %fd92, %fd91;
	selp.f64 	%fd93, %fd92, %fd91, %p34;
	ld.global.f64 	%fd94, [%rd20+24];
	setp.gt.f64 	%p35, %fd94, %fd93;
	selp.f64 	%fd168, %fd94, %fd93, %p35;
	add.s32 	%r71, %r71, 4;
$L__BB1_10:
	setp.eq.s32 	%p36, %r10, 0;
	@%p36 bra 	$L__BB1_13;
	mul.wide.u32 	%rd21, %r71, 8;
	add.s64 	%rd27, %rd1, %rd21;
	neg.s32 	%r73, %r10;
$L__BB1_12:
	.pragma "nounroll";
	ld.global.f64 	%fd95, [%rd27];
	setp.gt.f64 	%p37, %fd95, %fd168;
	selp.f64 	%fd168, %fd95, %fd168, %p37;
	add.s64 	%rd27, %rd27, 8;
	add.s32 	%r73, %r73, 1;
	setp.ne.s32 	%p38, %r73, 0;
	@%p38 bra 	$L__BB1_12;
$L__BB1_13:
	setp.lt.s32 	%p39, %r28, 1;
	cvta.to.global.u64 	%rd22, %rd14;
	st.global.f64 	[%rd22], %fd168;
	mov.f64 	%fd175, 0d0000000000000000;
	@%p39 bra 	$L__BB1_29;
	setp.eq.s32 	%p40, %r28, 1;
	mov.f64 	%fd175, 0d0000000000000000;
	mov.b64 	%rd29, 0;
	@%p40 bra 	$L__BB1_24;
	and.b32  	%r30, %r28, 2147483646;
	neg.s32 	%r74, %r30;
	add.s64 	%rd28, %rd1, 8;
	mov.f64 	%fd175, 0d0000000000000000;
$L__BB1_16:
	ld.global.f64 	%fd100, [%rd28+-8];
	sub.f64 	%fd15, %fd100, %fd168;
	fma.rn.f64 	%fd101, %fd15, 0d3FF71547652B82FE, 0d4338000000000000;
	{
	.reg .b32 %temp; 
	mov.b64 	{%r18, %temp}, %fd101;
	}
	mov.f64 	%fd102, 0dC338000000000000;
	add.rn.f64 	%fd103, %fd101, %fd102;
	fma.rn.f64 	%fd104, %fd103, 0dBFE62E42FEFA39EF, %fd15;
	fma.rn.f64 	%fd105, %fd103, 0dBC7ABC9E3B39803F, %fd104;
	fma.rn.f64 	%fd106, %fd105, 0d3E5ADE1569CE2BDF, 0d3E928AF3FCA213EA;
	fma.rn.f64 	%fd107, %fd106, %fd105, 0d3EC71DEE62401315;
	fma.rn.f64 	%fd108, %fd107, %fd105, 0d3EFA01997C89EB71;
	fma.rn.f64 	%fd109, %fd108, %fd105, 0d3F2A01A014761F65;
	fma.rn.f64 	%fd110, %fd109, %fd105, 0d3F56C16C1852B7AF;
	fma.rn.f64 	%fd111, %fd110, %fd105, 0d3F81111111122322;
	fma.rn.f64 	%fd112, %fd111, %fd105, 0d3FA55555555502A1;
	fma.rn.f64 	%fd113, %fd112, %fd105, 0d3FC5555555555511;
	fma.rn.f64 	%fd114, %fd113, %fd105, 0d3FE000000000000B;
	fma.rn.f64 	%fd115, %fd114, %fd105, 0d3FF0000000000000;
	fma.rn.f64 	%fd116, %fd115, %fd105, 0d3FF0000000000000;
	{
	.reg .b32 %temp; 
	mov.b64 	{%r19, %temp}, %fd116;
	}
	{
	.reg .b32 %temp; 
	mov.b64 	{%temp, %r20}, %fd116;
	}
	shl.b32 	%r31, %r18, 20;
	add.s32 	%r32, %r31, %r20;
	mov.b64 	%fd170, {%r19, %r32};
	{
	.reg .b32 %temp; 
	mov.b64 	{%temp, %r33}, %fd15;
	}
	mov.b32 	%f4, %r33;
	abs.f32 	%f1, %f4;
	setp.lt.f32 	%p41, %f1, 0f4086232B;
	@%p41 bra 	$L__BB1_19;
	setp.lt.f64 	%p42, %fd15, 0d0000000000000000;
	add.f64 	%fd117, %fd15, 0d7FF0000000000000;
	selp.f64 	%fd170, 0d0000000000000000, %fd117, %p42;
	setp.geu.f32 	%p43, %f1, 0f40874800;
	@%p43 bra 	$L__BB1_19;
	shr.u32 	%r34, %r18, 31;
	add.s32 	%r35, %r18, %r34;
	shr.s32 	%r36, %r35, 1;
	shl.b32 	%r37, %r36, 20;
	add.s32 	%r38, %r20, %r37;
	mov.b64 	%fd118, {%r19, %r38};
	sub.s32 	%r39, %r18, %r36;
	shl.b32 	%r40, %r39, 20;
	add.s32 	%r41, %r40, 1072693248;
	mov.b32 	%r42, 0;
	mov.b64 	%fd119, {%r42, %r41};
	mul.f64 	%fd170, %fd119, %fd118;
$L__BB1_19:
	st.global.f64 	[%rd28+-8], %fd170;
	add.f64 	%fd20, %fd175, %fd170;
	ld.global.f64 	%fd120, [%rd28];
	sub.f64 	%fd21, %fd120, %fd168;
	fma.rn.f64 	%fd121, %fd21, 0d3FF71547652B82FE, 0d4338000000000000;
	{
	.reg .b32 %temp; 
	mov.b64 	{%r21, %temp}, %fd121;
	}
	mov.f64 	%fd122, 0dC338000000000000;
	add.rn.f64 	%fd123, %fd121, %fd122;
	fma.rn.f64 	%fd124, %fd123, 0dBFE62E42FEFA39EF, %fd21;
	fma.rn.f64 	%fd125, %fd123, 0dBC7ABC9E3B39803F, %fd124;
	fma.rn.f64 	%fd126, %fd125, 0d3E5ADE1569CE2BDF, 0d3E928AF3FCA213EA;
	fma.rn.f64 	%fd127, %fd126, %fd125, 0d3EC71DEE62401315;
	fma.rn.f64 	%fd128, %fd127, %fd125, 0d3EFA01997C89EB71;
	fma.rn.f64 	%fd129, %fd128, %fd125, 0d3F2A01A014761F65;
	fma.rn.f64 	%fd130, %fd129, %fd125, 0d3F56C16C1852B7AF;
	fma.rn.f64 	%fd131, %fd130, %fd125, 0d3F81111111122322;
	fma.rn.f64 	%fd132, %fd131, %fd125, 0d3FA55555555502A1;
	fma.rn.f64 	%fd133, %fd132, %fd125, 0d3FC5555555555511;
	fma.rn.f64 	%fd134, %fd133, %fd125, 0d3FE000000000000B;
	fma.rn.f64 	%fd135, %fd134, %fd125, 0d3FF0000000000000;
	fma.rn.f64 	%fd136, %fd135, %fd125, 0d3FF0000000000000;
	{
	.reg .b32 %temp; 
	mov.b64 	{%r22, %temp}, %fd136;
	}
	{
	.reg .b32 %temp; 
	mov.b64 	{%temp, %r23}, %fd136;
	}
	shl.b32 	%r43, %r21, 20;
	add.s32 	%r44, %r43, %r23;
	mov.b64 	%fd171, {%r22, %r44};
	{
	.reg .b32 %temp; 
	mov.b64 	{%temp, %r45}, %fd21;
	}
	mov.b32 	%f5, %r45;
	abs.f32 	%f2, %f5;
	setp.lt.f32 	%p44, %f2, 0f4086232B;
	@%p44 bra 	$L__BB1_22;
	setp.lt.f64 	%p45, %fd21, 0d0000000000000000;
	add.f64 	%fd137, %fd21, 0d7FF0000000000000;
	selp.f64 	%fd171, 0d0000000000000000, %fd137, %p45;
	setp.geu.f32 	%p46, %f2, 0f40874800;
	@%p46 bra 	$L__BB1_22;
	shr.u32 	%r46, %r21, 31;
	add.s32 	%r47, %r21, %r46;
	shr.s32 	%r48, %r47, 1;
	shl.b32 	%r49, %r48, 20;
	add.s32 	%r50, %r23, %r49;
	mov.b64 	%fd138, {%r22, %r50};
	sub.s32 	%r51, %r21, %r48;
	shl.b32 	%r52, %r51, 20;
	add.s32 	%r53, %r52, 1072693248;
	mov.b32 	%r54, 0;
	mov.b64 	%fd139, {%r54, %r53};
	mul.f64 	%fd171, %fd139, %fd138;
$L__BB1_22:
	st.global.f64 	[%rd28], %fd171;
	add.f64 	%fd175, %fd20, %fd171;
	add.s32 	%r74, %r74, 2;
	add.s64 	%rd28, %rd28, 16;
	setp.ne.s32 	%p47, %r74, 0;
	@%p47 bra 	$L__BB1_16;
	cvt.u64.u32 	%rd29, %r30;
$L__BB1_24:
	and.b32  	%r56, %r28, 1;
	setp.eq.b32 	%p48, %r56, 1;
	not.pred 	%p49, %p48;
	@%p49 bra 	$L__BB1_29;
	shl.b64 	%rd24, %rd29, 3;
	add.s64 	%rd13, %rd1, %rd24;
	ld.global.f64 	%fd140, [%rd13];
	sub.f64 	%fd29, %fd140, %fd168;
	fma.rn.f64 	%fd141, %fd29, 0d3FF71547652B82FE, 0d4338000000000000;
	{
	.reg .b32 %temp; 
	mov.b64 	{%r25, %temp}, %fd141;
	}
	mov.f64 	%fd142, 0dC338000000000000;
	add.rn.f64 	%fd143, %fd141, %fd142;
	fma.rn.f64 	%fd144, %fd143, 0dBFE62E42FEFA39EF, %fd29;
	fma.rn.f64 	%fd145, %fd143, 0dBC7ABC9E3B39803F, %fd144;
	fma.rn.f64 	%fd146, %fd145, 0d3E5ADE1569CE2BDF, 0d3E928AF3FCA213EA;
	fma.rn.f64 	%fd147, %fd146, %fd145, 0d3EC71DEE62401315;
	fma.rn.f64 	%fd148, %fd147, %fd145, 0d3EFA01997C89EB71;
	fma.rn.f64 	%fd149, %fd148, %fd145, 0d3F2A01A014761F65;
	fma.rn.f64 	%fd150, %fd149, %fd145, 0d3F56C16C1852B7AF;
	fma.rn.f64 	%fd151, %fd150, %fd145, 0d3F81111111122322;
	fma.rn.f64 	%fd152, %fd151, %fd145, 0d3FA55555555502A1;
	fma.rn.f64 	%fd153, %fd152, %fd145, 0d3FC5555555555511;
	fma.rn.f64 	%fd154, %fd153, %fd145, 0d3FE000000000000B;
	fma.rn.f64 	%fd155, %fd154, %fd145, 0d3FF0000000000000;
	fma.rn.f64 	%fd156, %fd155, %fd145, 0d3FF0000000000000;
	{
	.reg .b32 %temp; 
	mov.b64 	{%r26, %temp}, %fd156;
	}
	{
	.reg .b32 %temp; 
	mov.b64 	{%temp, %r27}, %fd156;
	}
	shl.b32 	%r57, %r25, 20;
	add.s32 	%r58, %r57, %r27;
	mov.b64 	%fd174, {%r26, %r58};
	{
	.reg .b32 %temp; 
	mov.b64 	{%temp, %r59}, %fd29;
	}
	mov.b32 	%f6, %r59;
	abs.f32 	%f3, %f6;
	setp.lt.f32 	%p50, %f3, 0f4086232B;
	@%p50 bra 	$L__BB1_28;
	setp.lt.f64 	%p51, %fd29, 0d0000000000000000;
	add.f64 	%fd157, %fd29, 0d7FF0000000000000;
	selp.f64 	%fd174, 0d0000000000000000, %fd157, %p51;
	setp.geu.f32 	%p52, %f3, 0f40874800;
	@%p52 bra 	$L__BB1_28;
	shr.u32 	%r60, %r25, 31;
	add.s32 	%r61, %r25, %r60;
	shr.s32 	%r62, %r61, 1;
	shl.b32 	%r63, %r62, 20;
	add.s32 	%r64, %r27, %r63;
	mov.b64 	%fd158, {%r26, %r64};
	sub.s32 	%r65, %r25, %r62;
	shl.b32 	%r66, %r65, 20;
	add.s32 	%r67, %r66, 1072693248;
	mov.b32 	%r68, 0;
	mov.b64 	%fd159, {%r68, %r67};
	mul.f64 	%fd174, %fd159, %fd158;
$L__BB1_28:
	st.global.f64 	[%rd13], %fd174;
	add.f64 	%fd175, %fd175, %fd174;
$L__BB1_29:
	cvta.to.global.u64 	%rd25, %rd15;
	st.global.f64 	[%rd25], %fd175;
	ret;

}
	// .globl	_Z19cuda_update_weightsiPdPhhS_S_S_
.visible .entry _Z19cuda_update_weightsiPdPhhS_S_S_(
	.param .u32 _Z19cuda_update_weightsiPdPhhS_S_S__param_0,
	.param .u64 .ptr .align 1 _Z19cuda_update_weightsiPdPhhS_S_S__param_1,
	.param .u64 .ptr .align 1 _Z19cuda_update_weightsiPdPhhS_S_S__param_2,
	.param .u8 _Z19cuda_update_weightsiPdPhhS_S_S__param_3,
	.param .u64 .ptr .align 1 _Z19cuda_update_weightsiPdPhhS_S_S__param_4,
	.param .u64 .ptr .align 1 _Z19cuda_update_weightsiPdPhhS_S_S__param_5,
	.param .u64 .ptr .align 1 _Z19cuda_update_weightsiPdPhhS_S_S__param_6
)
{
	.reg .pred 	%p<4>;
	.reg .b16 	%rs<3>;
	.reg .b32 	%r<11>;
	.reg .b64 	%rd<15>;
	.reg .b64 	%fd<9>;

	ld.param.u32 	%r7, [_Z19cuda_update_weightsiPdPhhS_S_S__param_0];
	ld.param.u64 	%rd3, [_Z19cuda_update_weightsiPdPhhS_S_S__param_1];
	ld.param.u64 	%rd4, [_Z19cuda_update_weightsiPdPhhS_S_S__param_2];
	ld.param.u8 	%rs1, [_Z19cuda_update_weightsiPdPhhS_S_S__param_3];
	ld.param.u64 	%rd5, [_Z19cuda_update_weightsiPdPhhS_S_S__param_4];
	ld.param.u64 	%rd6, [_Z19cuda_update_weightsiPdPhhS_S_S__param_6];
	cvta.to.global.u64 	%rd7, %rd6;
	cvta.to.global.u64 	%rd8, %rd5;
	mov.u32 	%r1, %ctaid.x;
	mul.wide.u32 	%rd9, %r1, 8;
	add.s64 	%rd10, %rd8, %rd9;
	ld.global.f64 	%fd3, [%rd10];
	ld.global.f64 	%fd4, [%rd7];
	div.rn.f64 	%fd1, %fd3, %fd4;
	mov.u32 	%r10, %tid.x;
	setp.ge.s32 	%p1, %r10, %r7;
	@%p1 bra 	$L__BB2_3;
	mul.lo.s32 	%r3, %r7, %r1;
	cvt.u32.u16 	%r8, %rs1;
	setp.eq.s32 	%p2, %r1, %r8;
	selp.f64 	%fd5, 0d3FF0000000000000, 0d0000000000000000, %p2;
	sub.f64 	%fd2, %fd5, %fd1;
	mov.u32 	%r4, %ntid.x;
	cvta.to.global.u64 	%rd1, %rd4;
	cvta.to.global.u64 	%rd2, %rd3;
$L__BB2_2:
	add.s32 	%r9, %r10, %r3;
	cvt.s64.s32 	%rd11, %r10;
	add.s64 	%rd12, %rd1, %rd11;
	ld.global.u8 	%rs2, [%rd12];
	cvt.rn.f64.u16 	%fd6, %rs2;
	mul.wide.s32 	%rd13, %r9, 8;
	add.s64 	%rd14, %rd2, %rd13;
	ld.global.f64 	%fd7, [%rd14];
	fma.rn.f64 	%fd8, %fd2, %fd6, %fd7;
	st.global.f64 	[%rd14], %fd8;
	add.s32 	%r10, %r10, %r4;
	setp.lt.s32 	%p3, %r10, %r7;
	@%p3 bra 	$L__BB2_2;
$L__BB2_3:
	ret;

}


// ===== COMPILED SASS (sm_100) =====

	.target	sm_100

	.elftype	@"ET_EXEC"


//--------------------- .note.nv.tkinfo           --------------------------
	.section	.note.nv.tkinfo,"",@"SHT_NOTE"
	.sectionflags	@"SHF_NOTE_NV_TKINFO"
	.tkinfo
        /*0018*/ 	.word	0x00000002
        /*0030*/ 	.string	""
        /*0030*/ 	.string	"ptxas"
        /*0030*/ 	.string	"Cuda compilation tools, release 13.0, V13.0.88"
        /*0030*/ 	.string	"Build cuda_13.0.r13.0/compiler.36424714_0"
        /*0030*/ 	.string	"-arch sm_100 -m 64 "



//--------------------- .note.nv.cuinfo           --------------------------
	.section	.note.nv.cuinfo,"",@"SHT_NOTE"
	.sectionflags	@"SHF_NOTE_NV_CUINFO"
        /*0018*/ 	.short	0x0002
        /*001a*/ 	.short	0x0064
        /*001c*/ 	.short	0x0082
	.zero		2


//--------------------- .nv.info                  --------------------------
	.section	.nv.info,"",@"SHT_CUDA_INFO"
	.align	4


	//----- nvinfo : EIATTR_REGCOUNT
	.align		4
        /*0000*/ 	.byte	0x04, 0x2f
        /*0002*/ 	.short	(.L_1 - .L_0)
	.align		4
.L_0:
        /*0004*/ 	.word	index@(_Z26cuda_compute_probabilitiesPdS_Phi)
        /*0008*/ 	.word	0x00000012


	//----- nvinfo : EIATTR_FRAME_SIZE
	.align		4
.L_1:
        /*000c*/ 	.byte	0x04, 0x11
        /*000e*/ 	.short	(.L_3 - .L_2)
	.align		4
.L_2:
        /*0010*/ 	.word	index@(_Z26cuda_compute_probabilitiesPdS_Phi)
        /*0014*/ 	.word	0x00000000


	//----- nvinfo : EIATTR_REGCOUNT
	.align		4
.L_3:
        /*0018*/ 	.byte	0x04, 0x2f
        /*001a*/ 	.short	(.L_5 - .L_4)
	.align		4
.L_4:
        /*001c*/ 	.word	index@(_Z13cuda_find_maxiPdS_S_)
        /*0020*/ 	.word	0x0000001e


	//----- nvinfo : EIATTR_FRAME_SIZE
	.align		4
.L_5:
        /*0024*/ 	.byte	0x04, 0x11
        /*0026*/ 	.short	(.L_7 - .L_6)
	.align		4
.L_6:
        /*0028*/ 	.word	index@(_Z13cuda_find_maxiPdS_S_)
        /*002c*/ 	.word	0x00000000


	//----- nvinfo : EIATTR_REGCOUNT
	.align		4
.L_7:
        /*0030*/ 	.byte	0x04, 0x2f
        /*0032*/ 	.short	(.L_9 - .L_8)
	.align		4
.L_8:
        /*0034*/ 	.word	index@(_Z19cuda_update_weightsiPdPhhS_S_S_)
        /*0038*/ 	.word	0x00000019


	//----- nvinfo : EIATTR_FRAME_SIZE
	.align		4
.L_9:
        /*003c*/ 	.byte	0x04, 0x11
        /*003e*/ 	.short	(.L_11 - .L_10)
	.align		4
.L_10:
        /*0040*/ 	.word	index@($__internal_0_$__cuda_sm20_div_rn_f64_full)
        /*0044*/ 	.word	0x00000000


	//----- nvinfo : EIATTR_FRAME_SIZE
	.align		4
.L_11:
        /*0048*/ 	.byte	0x04, 0x11
        /*004a*/ 	.short	(.L_13 - .L_12)
	.align		4
.L_12:
        /*004c*/ 	.word	index@(_Z19cuda_update_weightsiPdPhhS_S_S_)
        /*0050*/ 	.word	0x00000000


	//----- nvinfo : EIATTR_MIN_STACK_SIZE
	.align		4
.L_13:
        /*0054*/ 	.byte	0x04, 0x12
        /*0056*/ 	.short	(.L_15 - .L_14)
	.align		4
.L_14:
        /*0058*/ 	.word	index@(_Z19cuda_update_weightsiPdPhhS_S_S_)
        /*005c*/ 	.word	0x00000000


	//----- nvinfo : EIATTR_MIN_STACK_SIZE
	.align		4
.L_15:
        /*0060*/ 	.byte	0x04, 0x12
        /*0062*/ 	.short	(.L_17 - .L_16)
	.align		4
.L_16:
        /*0064*/ 	.word	index@(_Z13cuda_find_maxiPdS_S_)
        /*0068*/ 	.word	0x00000000


	//----- nvinfo : EIATTR_MIN_STACK_SIZE
	.align		4
.L_17:
        /*006c*/ 	.byte	0x04, 0x12
        /*006e*/ 	.short	(.L_19 - .L_18)
	.align		4
.L_18:
        /*0070*/ 	.word	index@(_Z26cuda_compute_probabilitiesPdS_Phi)
        /*0074*/ 	.word	0x00000000
.L_19:


//--------------------- .nv.compat                --------------------------
	.section	.nv.compat,"",@"SHT_CUDA_COMPAT_INFO"
	.align	4
        /*0000*/ 	.byte	0x02, 0x09, 0x00, 0x00, 0x02, 0x02, 0x01, 0x00, 0x02, 0x05, 0x05, 0x00, 0x03, 0x07, 0x01, 0x01
        /*0010*/ 	.byte	0x02, 0x03, 0x00, 0x00, 0x02, 0x06, 0x01, 0x00, 0x04, 0x0b, 0x08, 0x00, 0x01, 0x00, 0x00, 0x00
        /*0020*/ 	.byte	0x00, 0x00, 0x00, 0x00


//--------------------- .nv.info._Z19cuda_update_weightsiPdPhhS_S_S_ --------------------------
	.section	.nv.info._Z19cuda_update_weightsiPdPhhS_S_S_,"",@"SHT_CUDA_INFO"
	.sectionflags	@""
	.align	4


	//----- nvinfo : EIATTR_CUDA_API_VERSION
	.align		4
        /*0000*/ 	.byte	0x04, 0x37
        /*0002*/ 	.short	(.L_21 - .L_20)
.L_20:
        /*0004*/ 	.word	0x00000082


	//----- nvinfo : EIATTR_KPARAM_INFO
	.align		4
.L_21:
        /*0008*/ 	.byte	0x04, 0x17
        /*000a*/ 	.short	(.L_23 - .L_22)
.L_22:
        /*000c*/ 	.word	0x00000000
        /*0010*/ 	.short	0x0006
        /*0012*/ 	.short	0x0030
        /*0014*/ 	.byte	0x00, 0xf5, 0x21, 0x00


	//----- nvinfo : EIATTR_KPARAM_INFO
	.align		4
.L_23:
        /*0018*/ 	.byte	0x04, 0x17
        /*001a*/ 	.short	(.L_25 - .L_24)
.L_24:
        /*001c*/ 	.word	0x00000000
        /*0020*/ 	.short	0x0005
        /*0022*/ 	.short	0x0028
        /*0024*/ 	.byte	0x00, 0xf5, 0x21, 0x00


	//----- nvinfo : EIATTR_KPARAM_INFO
	.align		4
.L_25:
        /*0028*/ 	.byte	0x04, 0x17
        /*002a*/ 	.short	(.L_27 - .L_26)
.L_26:
        /*002c*/ 	.word	0x00000000
        /*0030*/ 	.short	0x0004
        /*0032*/ 	.short	0x0020
        /*0034*/ 	.byte	0x00, 0xf5, 0x21, 0x00


	//----- nvinfo : EIATTR_KPARAM_INFO
	.align		4
.L_27:
        /*0038*/ 	.byte	0x04, 0x17
        /*003a*/ 	.short	(.L_29 - .L_28)
.L_28:
        /*003c*/ 	.word	0x00000000
        /*0040*/ 	.short	0x0003
        /*0042*/ 	.short	0x0018
        /*0044*/ 	.byte	0x00, 0xf0, 0x05, 0x00


	//----- nvinfo : EIATTR_KPARAM_INFO
	.align		4
.L_29:
        /*0048*/ 	.byte	0x04, 0x17
        /*004a*/ 	.short	(.L_31 - .L_30)
.L_30:
        /*004c*/ 	.word	0x00000000
        /*0050*/ 	.short	0x0002
        /*0052*/ 	.short	0x0010
        /*0054*/ 	.byte	0x00, 0xf5, 0x21, 0x00


	//----- nvinfo : EIATTR_KPARAM_INFO
	.align		4
.L_31:
        /*0058*/ 	.byte	0x04, 0x17
        /*005a*/ 	.short	(.L_33 - .L_32)
.L_32:
        /*005c*/ 	.word	0x00000000
        /*0060*/ 	.short	0x0001
        /*0062*/ 	.short	0x0008
        /*0064*/ 	.byte	0x00, 0xf5, 0x21, 0x00


	//----- nvinfo : EIATTR_KPARAM_INFO
	.align		4
.L_33:
        /*0068*/ 	.byte	0x04, 0x17
        /*006a*/ 	.short	(.L_35 - .L_34)
.L_34:
        /*006c*/ 	.word	0x00000000
        /*0070*/ 	.short	0x0000
        /*0072*/ 	.short	0x0000
        /*0074*/ 	.byte	0x00, 0xf0, 0x11, 0x00


	//----- nvinfo : EIATTR_SPARSE_MMA_MASK
	.align		4
.L_35:
        /*0078*/ 	.byte	0x03, 0x50
        /*007a*/ 	.short	0x0000


	//----- nvinfo : EIATTR_MAXREG_COUNT
	.align		4
        /*007c*/ 	.byte	0x03, 0x1b
        /*007e*/ 	.short	0x00ff


	//----- nvinfo : EIATTR_MERCURY_ISA_VERSION
	.align		4
        /*0080*/ 	.byte	0x03, 0x5f
        /*0082*/ 	.short	0x0101


	//----- nvinfo : EIATTR_VRC_CTA_INIT_COUNT
	.align		4
        /*0084*/ 	.byte	0x02, 0x4a
	.zero		1
	.zero		1


	//----- nvinfo : EIATTR_EXIT_INSTR_OFFSETS
	.align		4
        /*0088*/ 	.byte	0x04, 0x1c
        /*008a*/ 	.short	(.L_37 - .L_36)


	//   ....[0]....
.L_36:
        /*008c*/ 	.word	0x000001b0


	//   ....[1]....
        /*0090*/ 	.word	0x00000300


	//----- nvinfo : EIATTR_CRS_STACK_SIZE
	.align		4
.L_37:
        /*0094*/ 	.byte	0x04, 0x1e
        /*0096*/ 	.short	(.L_39 - .L_38)
.L_38:
        /*0098*/ 	.word	0x00000000


	//----- nvinfo : EIATTR_CBANK_PARAM_SIZE
	.align		4
.L_39:
        /*009c*/ 	.byte	0x03, 0x19
        /*009e*/ 	.short	0x0038


	//----- nvinfo : EIATTR_PARAM_CBANK
	.align		4
        /*00a0*/ 	.byte	0x04, 0x0a
        /*00a2*/ 	.short	(.L_41 - .L_40)
	.align		4
.L_40:
        /*00a4*/ 	.word	index@(.nv.constant0._Z19cuda_update_weightsiPdPhhS_S_S_)
        /*00a8*/ 	.short	0x0380
        /*00aa*/ 	.short	0x0038


	//----- nvinfo : EIATTR_SW_WAR
	.align		4
.L_41:
        /*00ac*/ 	.byte	0x04, 0x36
        /*00ae*/ 	.short	(.L_43 - .L_42)
.L_42:
        /*00b0*/ 	.word	0x00000008
.L_43:


//--------------------- .nv.info._Z13cuda_find_maxiPdS_S_ --------------------------
	.section	.nv.info._Z13cuda_find_maxiPdS_S_,"",@"SHT_CUDA_INFO"
	.sectionflags	@""
	.align	4


	//----- nvinfo : EIATTR_CUDA_API_VERSION
	.align		4
        /*0000*/ 	.byte	0x04, 0x37
        /*0002*/ 	.short	(.L_45 - .L_44)
.L_44:
        /*0004*/ 	.word	0x00000082


	//----- nvinfo : EIATTR_KPARAM_INFO
	.align		4
.L_45:
        /*0008*/ 	.byte	0x04, 0x17
        /*000a*/ 	.short	(.L_47 - .L_46)
.L_46:
        /*000c*/ 	.word	0x00000000
        /*0010*/ 	.short	0x0003
        /*0012*/ 	.short	0x0018
        /*0014*/ 	.byte	0x00, 0xf5, 0x21, 0x00


	//----- nvinfo : EIATTR_KPARAM_INFO
	.align		4
.L_47:
        /*0018*/ 	.byte	0x04, 0x17
        /*001a*/ 	.short	(.L_49 - .L_48)
.L_48:
        /*001c*/ 	.word	0x00000000
        /*0020*/ 	.short	0x0002
        /*0022*/ 	.short	0x0010
        /*0024*/ 	.byte	0x00, 0xf5, 0x21, 0x00


	//----- nvinfo : EIATTR_KPARAM_INFO
	.align		4
.L_49:
        /*0028*/ 	.byte	0x04, 0x17
        /*002a*/ 	.short	(.L_51 - .L_50)
.L_50:
        /*002c*/ 	.word	0x00000000
        /*0030*/ 	.short	0x0001
        /*0032*/ 	.short	0x0008
        /*0034*/ 	.byte	0x00, 0xf5, 0x21, 0x00


	//----- nvinfo : EIATTR_KPARAM_INFO
	.align		4
.L_51:
        /*0038*/ 	.byte	0x04, 0x17
        /*003a*/ 	.short	(.L_53 - .L_52)
.L_52:
        /*003c*/ 	.word	0x00000000
        /*0040*/ 	.short	0x0000
        /*0042*/ 	.short	0x0000
        /*0044*/ 	.byte	0x00, 0xf0, 0x11, 0x00


	//----- nvinfo : EIATTR_SPARSE_MMA_MASK
	.align		4
.L_53:
        /*0048*/ 	.byte	0x03, 0x50
        /*004a*/ 	.short	0x0000


	//----- nvinfo : EIATTR_MAXREG_COUNT
	.align		4
        /*004c*/ 	.byte	0x03, 0x1b
        /*004e*/ 	.short	0x00ff


	//----- nvinfo : EIATTR_MERCURY_ISA_VERSION
	.align		4
        /*0050*/ 	.byte	0x03, 0x5f
        /*0052*/ 	.short	0x0101


	//----- nvinfo : EIATTR_VRC_CTA_INIT_COUNT
	.align		4
        /*0054*/ 	.byte	0x02, 0x4a
	.zero		1
	.zero		1


	//----- nvinfo : EIATTR_EXIT_INSTR_OFFSETS
	.align		4
        /*0058*/ 	.byte	0x04, 0x1c
        /*005a*/ 	.short	(.L_55 - .L_54)


	//   ....[0]....
.L_54:
        /*005c*/ 	.word	0x00001740


	//----- nvinfo : EIATTR_CBANK_PARAM_SIZE
	.align		4
.L_55:
        /*0060*/ 	.byte	0x03, 0x19
        /*0062*/ 	.short	0x0020


	//----- nvinfo : EIATTR_PARAM_CBANK
	.align		4
        /*0064*/ 	.byte	0x04, 0x0a
        /*0066*/ 	.short	(.L_57 - .L_56)
	.align		4
.L_56:
        /*0068*/ 	.word	index@(.nv.constant0._Z13cuda_find_maxiPdS_S_)
        /*006c*/ 	.short	0x0380
        /*006e*/ 	.short	0x0020


	//----- nvinfo : EIATTR_SW_WAR
	.align		4
.L_57:
        /*0070*/ 	.byte	0x04, 0x36
        /*0072*/ 	.short	(.L_59 - .L_58)
.L_58:
        /*0074*/ 	.word	0x00000008
.L_59:


//--------------------- .nv.info._Z26cuda_compute_probabilitiesPdS_Phi --------------------------
	.section	.nv.info._Z26cuda_compute_probabilitiesPdS_Phi,"",@"SHT_CUDA_INFO"
	.sectionflags	@""
	.align	4


	//----- nvinfo : EIATTR_CUDA_API_VERSION
	.align		4
        /*0000*/ 	.byte	0x04, 0x37
        /*0002*/ 	.short	(.L_61 - .L_60)
.L_60:
        /*0004*/ 	.word	0x00000082


	//----- nvinfo : EIATTR_KPARAM_INFO
	.align		4
.L_61:
        /*0008*/ 	.byte	0x04, 0x17
        /*000a*/ 	.short	(.L_63 - .L_62)
.L_62:
        /*000c*/ 	.word	0x00000000
        /*0010*/ 	.short	0x0003
        /*0012*/ 	.short	0x0018
        /*0014*/ 	.byte	0x00, 0xf0, 0x11, 0x00


	//----- nvinfo : EIATTR_KPARAM_INFO
	.align		4
.L_63:
        /*0018*/ 	.byte	0x04, 0x17
        /*001a*/ 	.short	(.L_65 - .L_64)
.L_64:
        /*001c*/ 	.word	0x00000000
        /*0020*/ 	.short	0x0002
        /*0022*/ 	.short	0x0010
        /*0024*/ 	.byte	0x00, 0xf5, 0x21, 0x00


	//----- nvinfo : EIATTR_KPARAM_INFO
	.align		4
.L_65:
        /*0028*/ 	.byte	0x04, 0x17
        /*002a*/ 	.short	(.L_67 - .L_66)
.L_66:
        /*002c*/ 	.word	0x00000000
        /*0030*/ 	.short	0x0001
        /*0032*/ 	.short	0x0008
        /*0034*/ 	.byte	0x00, 0xf5, 0x21, 0x00


	//----- nvinfo : EIATTR_KPARAM_INFO
	.align		4
.L_67:
        /*0038*/ 	.byte	0x04, 0x17
        /*003a*/ 	.short	(.L_69 - .L_68)
.L_68:
        /*003c*/ 	.word	0x00000000
        /*0040*/ 	.short	0x0000
        /*0042*/ 	.short	0x0000
        /*0044*/ 	.byte	0x00, 0xf5, 0x21, 0x00


	//----- nvinfo : EIATTR_SPARSE_MMA_MASK
	.align		4
.L_69:
        /*0048*/ 	.byte	0x03, 0x50
        /*004a*/ 	.short	0x0000


	//----- nvinfo : EIATTR_MAXREG_COUNT
	.align		4
        /*004c*/ 	.byte	0x03, 0x1b
        /*004e*/ 	.short	0x00ff


	//----- nvinfo : EIATTR_NUM_BARRIERS
	.align		4
        /*0050*/ 	.byte	0x02, 0x4c
        /*0052*/ 	.byte	0x01
	.zero		1


	//----- nvinfo : EIATTR_MERCURY_ISA_VERSION
	.align		4
        /*0054*/ 	.byte	0x03, 0x5f
        /*0056*/ 	.short	0x0101


	//----- nvinfo : EIATTR_VRC_CTA_INIT_COUNT
	.align		4
        /*0058*/ 	.byte	0x02, 0x4a
	.zero		1
	.zero		1


	//----- nvinfo : EIATTR_EXIT_INSTR_OFFSETS
	.align		4
        /*005c*/ 	.byte	0x04, 0x1c
        /*005e*/ 	.short	(.L_71 - .L_70)


	//   ....[0]....
.L_70:
        /*0060*/ 	.word	0x00000360


	//   ....[1]....
        /*0064*/ 	.word	0x000003e0


	//----- nvinfo : EIATTR_CBANK_PARAM_SIZE
	.align		4
.L_71:
        /*0068*/ 	.byte	0x03, 0x19
        /*006a*/ 	.short	0x001c


	//----- nvinfo : EIATTR_PARAM_CBANK
	.align		4
        /*006c*/ 	.byte	0x04, 0x0a
        /*006e*/ 	.short	(.L_73 - .L_72)
	.align		4
.L_72:
        /*0070*/ 	.word	index@(.nv.constant0._Z26cuda_compute_probabilitiesPdS_Phi)
        /*0074*/ 	.short	0x0380
        /*0076*/ 	.short	0x001c


	//----- nvinfo : EIATTR_SW_WAR
	.align		4
.L_73:
        /*0078*/ 	.byte	0x04, 0x36
        /*007a*/ 	.short	(.L_75 - .L_74)
.L_74:
        /*007c*/ 	.word	0x00000008
.L_75:


//--------------------- .nv.callgraph             --------------------------
	.section	.nv.callgraph,"",@"SHT_CUDA_CALLGRAPH"
	.align	4
	.sectionentsize	8
	.align		4
        /*0000*/ 	.word	0x00000000
	.align		4
        /*0004*/ 	.word	0xffffffff
	.align		4
        /*0008*/ 	.word	0x00000000
	.align		4
        /*000c*/ 	.word	0xfffffffe
	.align		4
        /*0010*/ 	.word	0x00000000
	.align		4
        /*0014*/ 	.word	0xfffffffd
	.align		4
        /*0018*/ 	.word	0x00000000
	.align		4
        /*001c*/ 	.word	0xfffffffc


//--------------------- .text._Z19cuda_update_weightsiPdPhhS_S_S_ --------------------------
	.section	.text._Z19cuda_update_weightsiPdPhhS_S_S_,"ax",@progbits
	.align	128
        .global         _Z19cuda_update_weightsiPdPhhS_S_S_
        .type           _Z19cuda_update_weightsiPdPhhS_S_S_,@function
        .size           _Z19cuda_update_weightsiPdPhhS_S_S_,(.L_x_24 - _Z19cuda_update_weightsiPdPhhS_S_S_)
        .other          _Z19cuda_update_weightsiPdPhhS_S_S_,@"STO_CUDA_ENTRY STV_DEFAULT"
_Z19cuda_update_weightsiPdPhhS_S_S_:
.text._Z19cuda_update_weightsiPdPhhS_S_S_:
[----:B------:R-:W-:Y:S08]  /*0000*/  LDC R1, c[0x0][0x37c] ;  /* 0x0000df00ff017b82 */ /* 0x000ff00000000800 */
[----:B------:R-:W0:Y:S01]  /*0010*/  LDC.64 R4, c[0x0][0x3b0] ;  /* 0x0000ec00ff047b82 */ /* 0x000e220000000a00 */
[----:B------:R-:W0:Y:S01]  /*0020*/  LDCU.64 UR4, c[0x0][0x358] ;  /* 0x00006b00ff0477ac */ /* 0x000e220008000a00 */
[----:B------:R-:W1:Y:S06]  /*0030*/  S2R R0, SR_CTAID.X ;  /* 0x0000000000007919 */ /* 0x000e6c0000002500 */
[----:B------:R-:W1:Y:S01]  /*0040*/  LDC.64 R6, c[0x0][0x3a0] ;  /* 0x0000e800ff067b82 */ /* 0x000e620000000a00 */
[----:B0-----:R-:W2:Y:S01]  /*0050*/  LDG.E.64 R4, desc[UR4][R4.64] ;  /* 0x0000000404047981 */ /* 0x001ea2000c1e1b00 */
[----:B-1----:R-:W-:-:S06]  /*0060*/  IMAD.WIDE.U32 R6, R0, 0x8, R6 ;  /* 0x0000000800067825 */ /* 0x002fcc00078e0006 */
[----:B------:R-:W3:Y:S01]  /*0070*/  LDG.E.64 R6, desc[UR4][R6.64] ;  /* 0x0000000406067981 */ /* 0x000ee2000c1e1b00 */
[----:B------:R-:W-:Y:S01]  /*0080*/  IMAD.MOV.U32 R2, RZ, RZ, 0x1 ;  /* 0x00000001ff027424 */ /* 0x000fe200078e00ff */
[----:B--2---:R-:W0:Y:S01]  /*0090*/  MUFU.RCP64H R3, R5 ;  /* 0x0000000500037308 */ /* 0x004e220000001800 */
[----:B---3--:R-:W-:-:S04]  /*00a0*/  FSETP.GEU.AND P1, PT, |R7|, 6.5827683646048100446e-37, PT ;  /* 0x036000000700780b */ /* 0x008fc80003f2e200 */
[----:B0-----:R-:W-:-:S08]  /*00b0*/  DFMA R8, -R4, R2, 1 ;  /* 0x3ff000000408742b */ /* 0x001fd00000000102 */
[----:B------:R-:W-:-:S08]  /*00c0*/  DFMA R8, R8, R8, R8 ;  /* 0x000000080808722b */ /* 0x000fd00000000008 */
[----:B------:R-:W-:-:S08]  /*00d0*/  DFMA R8, R2, R8, R2 ;  /* 0x000000080208722b */ /* 0x000fd00000000002 */
[----:B------:R-:W-:-:S08]  /*00e0*/  DFMA R2, -R4, R8, 1 ;  /* 0x3ff000000402742b */ /* 0x000fd00000000108 */
[----:B------:R-:W-:-:S08]  /*00f0*/  DFMA R2, R8, R2, R8 ;  /* 0x000000020802722b */ /* 0x000fd00000000008 */
[----:B------:R-:W-:-:S08]  /*0100*/  DMUL R8, R6, R2 ;  /* 0x0000000206087228 */ /* 0x000fd00000000000 */
[----:B------:R-:W-:-:S08]  /*0110*/  DFMA R10, -R4, R8, R6 ;  /* 0x00000008040a722b */ /* 0x000fd00000000106 */
[----:B------:R-:W-:-:S10]  /*0120*/  DFMA R2, R2, R10, R8 ;  /* 0x0000000a0202722b */ /* 0x000fd40000000008 */
[----:B------:R-:W-:-:S05]  /*0130*/  FFMA R8, RZ, R5, R3 ;  /* 0x00000005ff087223 */ /* 0x000fca0000000003 */
[----:B------:R-:W-:-:S13]  /*0140*/  FSETP.GT.AND P0, PT, |R8|, 1.469367938527859385e-39, PT ;  /* 0x001000000800780b */ /* 0x000fda0003f04200 */
[----:B------:R-:W-:Y:S05]  /*0150*/  @P0 BRA P1, `(.L_x_0) ;  /* 0x0000000000080947 */ /* 0x000fea0000800000 */
[----:B------:R-:W-:-:S07]  /*0160*/  MOV R10, 0x180 ;  /* 0x00000180000a7802 */ /* 0x000fce0000000f00 */
[----:B------:R-:W-:Y:S05]  /*0170*/  CALL.REL.NOINC `($__internal_0_$__cuda_sm20_div_rn_f64_full) ;  /* 0x0000000000647944 */ /* 0x000fea0003c00000 */
.L_x_0:
[----:B------:R-:W0:Y:S01]  /*0180*/  S2R R15, SR_TID.X ;  /* 0x00000000000f7919 */ /* 0x000e220000002100 */
[----:B------:R-:W0:Y:S02]  /*0190*/  LDCU UR7, c[0x0][0x380] ;  /* 0x00007000ff0777ac */ /* 0x000e240008000800 */
[----:B0-----:R-:W-:-:S13]  /*01a0*/  ISETP.GE.AND P0, PT, R15, UR7, PT ;  /* 0x000000070f007c0c */ /* 0x001fda000bf06270 */
[----:B------:R-:W-:Y:S05]  /*01b0*/  @P0 EXIT ;  /* 0x000000000000094d */ /* 0x000fea0003800000 */
[----:B------:R-:W0:Y:S01]  /*01c0*/  LDCU.U8 UR8, c[0x0][0x398] ;  /* 0x00007300ff0877ac */ /* 0x000e220008000000 */
[----:B------:R-:W1:Y:S01]  /*01d0*/  LDC.64 R10, c[0x0][0x388] ;  /* 0x0000e200ff0a7b82 */ /* 0x000e620000000a00 */
[----:B------:R-:W-:Y:S01]  /*01e0*/  IMAD.MOV.U32 R4, RZ, RZ, RZ ;  /* 0x000000ffff047224 */ /* 0x000fe200078e00ff */
[----:B------:R-:W2:Y:S01]  /*01f0*/  LDCU UR6, c[0x0][0x360] ;  /* 0x00006c00ff0677ac */ /* 0x000ea20008000800 */
[----:B0-----:R-:W-:Y:S01]  /*0200*/  ISETP.NE.AND P0, PT, R0, UR8, PT ;  /* 0x0000000800007c0c */ /* 0x001fe2000bf05270 */
[----:B------:R-:W0:Y:S03]  /*0210*/  LDCU.64 UR8, c[0x0][0x390] ;  /* 0x00007200ff0877ac */ /* 0x000e260008000a00 */
[----:B------:R-:W-:-:S06]  /*0220*/  FSEL R5, RZ, 1.875, P0 ;  /* 0x3ff00000ff057808 */ /* 0x000fcc0000000000 */
[----:B--2---:R-:W-:-:S11]  /*0230*/  DADD R12, -R2, R4 ;  /* 0x00000000020c7229 */ /* 0x004fd60000000104 */
.L_x_1:
[----:B0-----:R-:W-:-:S04]  /*0240*/  IADD3 R8, P0, PT, R15, UR8, RZ ;  /* 0x000000080f087c10 */ /* 0x001fc8000ff1e0ff */
[----:B------:R-:W-:-:S05]  /*0250*/  LEA.HI.X.SX32 R9, R15, UR9, 0x1, P0 ;  /* 0x000000090f097c11 */ /* 0x000fca00080f0eff */
[----:B--2---:R-:W2:Y:S01]  /*0260*/  LDG.E.U8 R8, desc[UR4][R8.64] ;  /* 0x0000000408087981 */ /* 0x004ea2000c1e1100 */
[----:B------:R-:W-:-:S04]  /*0270*/  IMAD R5, R0, UR7, R15 ;  /* 0x0000000700057c24 */ /* 0x000fc8000f8e020f */
[----:B-1----:R-:W-:-:S05]  /*0280*/  IMAD.WIDE R4, R5, 0x8, R10 ;  /* 0x0000000805047825 */ /* 0x002fca00078e020a */
[----:B------:R-:W3:Y:S01]  /*0290*/  LDG.E.64 R6, desc[UR4][R4.64] ;  /* 0x0000000404067981 */ /* 0x000ee2000c1e1b00 */
[----:B------:R-:W-:-:S05]  /*02a0*/  VIADD R15, R15, UR6 ;  /* 0x000000060f0f7c36 */ /* 0x000fca0008000000 */
[----:B------:R-:W-:Y:S01]  /*02b0*/  ISETP.GE.AND P0, PT, R15, UR7, PT ;  /* 0x000000070f007c0c */ /* 0x000fe2000bf06270 */
[----:B--2---:R-:W3:Y:S02]  /*02c0*/  I2F.F64.U16 R2, R8 ;  /* 0x0000000800027312 */ /* 0x004ee40000101800 */
[----:B---3--:R-:W-:-:S07]  /*02d0*/  DFMA R2, R12, R2, R6 ;  /* 0x000000020c02722b */ /* 0x008fce0000000006 */
[----:B------:R2:W-:Y:S03]  /*02e0*/  STG.E.64 desc[UR4][R4.64], R2 ;  /* 0x0000000204007986 */ /* 0x0005e6000c101b04 */
[----:B------:R-:W-:Y:S05]  /*02f0*/  @!P0 BRA `(.L_x_1) ;  /* 0xfffffffc00d08947 */ /* 0x000fea000383ffff */
[----:B------:R-:W-:Y:S05]  /*0300*/  EXIT ;  /* 0x000000000000794d */ /* 0x000fea0003800000 */
        .weak           $__internal_0_$__cuda_sm20_div_rn_f64_full
        .type           $__internal_0_$__cuda_sm20_div_rn_f64_full,@function
        .size           $__internal_0_$__cuda_sm20_div_rn_f64_full,(.L_x_24 - $__internal_0_$__cuda_sm20_div_rn_f64_full)
$__internal_0_$__cuda_sm20_div_rn_f64_full:
[C---:B------:R-:W-:Y:S01]  /*0310*/  FSETP.GEU.AND P0, PT, |R5|.reuse, 1.469367938527859385e-39, PT ;  /* 0x001000000500780b */ /* 0x040fe20003f0e200 */
[----:B------:R-:W-:Y:S01]  /*0320*/  IMAD.MOV.U32 R8, RZ, RZ, 0x1 ;  /* 0x00000001ff087424 */ /* 0x000fe200078e00ff */
[C---:B------:R-:W-:Y:S01]  /*0330*/  LOP3.LUT R2, R5.reuse, 0x800fffff, RZ, 0xc0, !PT ;  /* 0x800fffff05027812 */ /* 0x040fe200078ec0ff */
[----:B------:R-:W-:Y:S01]  /*0340*/  IMAD.MOV.U32 R11, RZ, RZ, 0x1ca00000 ;  /* 0x1ca00000ff0b7424 */ /* 0x000fe200078e00ff */
[----:B------:R-:W-:Y:S02]  /*0350*/  LOP3.LUT R15, R5, 0x7ff00000, RZ, 0xc0, !PT ;  /* 0x7ff00000050f7812 */ /* 0x000fe400078ec0ff */
[----:B------:R-:W-:Y:S01]  /*0360*/  LOP3.LUT R3, R2, 0x3ff00000, RZ, 0xfc, !PT ;  /* 0x3ff0000002037812 */ /* 0x000fe200078efcff */
[----:B------:R-:W-:Y:S01]  /*0370*/  IMAD.MOV.U32 R2, RZ, RZ, R4 ;  /* 0x000000ffff027224 */ /* 0x000fe200078e0004 */
[----:B------:R-:W-:-:S04]  /*0380*/  LOP3.LUT R14, R7, 0x7ff00000, RZ, 0xc0, !PT ;  /* 0x7ff00000070e7812 */ /* 0x000fc800078ec0ff */
[----:B------:R-:W-:Y:S01]  /*0390*/  ISETP.GE.U32.AND P1, PT, R14, R15, PT ;  /* 0x0000000f0e00720c */ /* 0x000fe20003f26070 */
[----:B------:R-:W-:Y:S01]  /*03a0*/  @!P0 DMUL R2, R4, 8.98846567431157953865e+307 ;  /* 0x7fe0000004028828 */ /* 0x000fe20000000000 */
[----:B------:R-:W-:-:S05]  /*03b0*/  IMAD.MOV.U32 R21, RZ, RZ, R14 ;  /* 0x000000ffff157224 */ /* 0x000fca00078e000e */
[----:B------:R-:W0:Y:S02]  /*03c0*/  MUFU.RCP64H R9, R3 ;  /* 0x0000000300097308 */ /* 0x000e240000001800 */
[----:B0-----:R-:W-:-:S08]  /*03d0*/  DFMA R12, R8, -R2, 1 ;  /* 0x3ff00000080c742b */ /* 0x001fd00000000802 */
[----:B------:R-:W-:-:S08]  /*03e0*/  DFMA R12, R12, R12, R12 ;  /* 0x0000000c0c0c722b */ /* 0x000fd0000000000c */
[----:B------:R-:W-:Y:S01]  /*03f0*/  DFMA R12, R8, R12, R8 ;  /* 0x0000000c080c722b */ /* 0x000fe20000000008 */
[----:B------:R-:W-:Y:S01]  /*0400*/  SEL R9, R11, 0x63400000, !P1 ;  /* 0x634000000b097807 */ /* 0x000fe20004800000 */
[----:B------:R-:W-:Y:S01]  /*0410*/  IMAD.MOV.U32 R8, RZ, RZ, R6 ;  /* 0x000000ffff087224 */ /* 0x000fe200078e0006 */
[----:B------:R-:W-:Y:S02]  /*0420*/  FSETP.GEU.AND P1, PT, |R7|, 1.469367938527859385e-39, PT ;  /* 0x001000000700780b */ /* 0x000fe40003f2e200 */
[----:B------:R-:W-:-:S03]  /*0430*/  LOP3.LUT R9, R9, 0x800fffff, R7, 0xf8, !PT ;  /* 0x800fffff09097812 */ /* 0x000fc600078ef807 */
[----:B------:R-:W-:-:S08]  /*0440*/  DFMA R16, R12, -R2, 1 ;  /* 0x3ff000000c10742b */ /* 0x000fd00000000802 */
[----:B------:R-:W-:Y:S01]  /*0450*/  DFMA R12, R12, R16, R12 ;  /* 0x000000100c0c722b */ /* 0x000fe2000000000c */
[----:B------:R-:W-:Y:S10]  /*0460*/  @P1 BRA `(.L_x_2) ;  /* 0x0000000000201947 */ /* 0x000ff40003800000 */
[----:B------:R-:W-:Y:S01]  /*0470*/  LOP3.LUT R17, R5, 0x7ff00000, RZ, 0xc0, !PT ;  /* 0x7ff0000005117812 */ /* 0x000fe200078ec0ff */
[----:B------:R-:W-:-:S03]  /*0480*/  IMAD.MOV.U32 R16, RZ, RZ, RZ ;  /* 0x000000ffff107224 */ /* 0x000fc600078e00ff */
[----:B------:R-:W-:-:S04]  /*0490*/  ISETP.GE.U32.AND P1, PT, R14, R17, PT ;  /* 0x000000110e00720c */ /* 0x000fc80003f26070 */
[----:B------:R-:W-:-:S04]  /*04a0*/  SEL R17, R11, 0x63400000, !P1 ;  /* 0x634000000b117807 */ /* 0x000fc80004800000 */
[----:B------:R-:W-:-:S04]  /*04b0*/  LOP3.LUT R17, R17, 0x80000000, R7, 0xf8, !PT ;  /* 0x8000000011117812 */ /* 0x000fc800078ef807 */
[----:B------:R-:W-:-:S06]  /*04c0*/  LOP3.LUT R17, R17, 0x100000, RZ, 0xfc, !PT ;  /* 0x0010000011117812 */ /* 0x000fcc00078efcff */
[----:B------:R-:W-:-:S10]  /*04d0*/  DFMA R8, R8, 2, -R16 ;  /* 0x400000000808782b */ /* 0x000fd40000000810 */
[----:B------:R-:W-:-:S07]  /*04e0*/  LOP3.LUT R21, R9, 0x7ff00000, RZ, 0xc0, !PT ;  /* 0x7ff0000009157812 */ /* 0x000fce00078ec0ff */
.L_x_2:
[----:B------:R-:W-:Y:S01]  /*04f0*/  IMAD.MOV.U32 R20, RZ, RZ, R15 ;  /* 0x000000ffff147224 */ /* 0x000fe200078e000f */
[----:B------:R-:W-:Y:S01]  /*0500*/  @!P0 LOP3.LUT R20, R3, 0x7ff00000, RZ, 0xc0, !PT ;  /* 0x7ff0000003148812 */ /* 0x000fe200078ec0ff */
[----:B------:R-:W-:Y:S01]  /*0510*/  VIADD R15, R21, 0xffffffff ;  /* 0xffffffff150f7836 */ /* 0x000fe20000000000 */
[----:B------:R-:W-:-:S03]  /*0520*/  DMUL R16, R12, R8 ;  /* 0x000000080c107228 */ /* 0x000fc60000000000 */
[----:B------:R-:W-:Y:S01]  /*0530*/  VIADD R22, R20, 0xffffffff ;  /* 0xffffffff14167836 */ /* 0x000fe20000000000 */
[----:B------:R-:W-:-:S04]  /*0540*/  ISETP.GT.U32.AND P0, PT, R15, 0x7feffffe, PT ;  /* 0x7feffffe0f00780c */ /* 0x000fc80003f04070 */
[----:B------:R-:W-:Y:S01]  /*0550*/  ISETP.GT.U32.OR P0, PT, R22, 0x7feffffe, P0 ;  /* 0x7feffffe1600780c */ /* 0x000fe20000704470 */
[----:B------:R-:W-:-:S08]  /*0560*/  DFMA R18, R16, -R2, R8 ;  /* 0x800000021012722b */ /* 0x000fd00000000008 */
[----:B------:R-:W-:-:S04]  /*0570*/  DFMA R12, R12, R18, R16 ;  /* 0x000000120c0c722b */ /* 0x000fc80000000010 */
[----:B------:R-:W-:Y:S07]  /*0580*/  @P0 BRA `(.L_x_3) ;  /* 0x00000000006c0947 */ /* 0x000fee0003800000 */
[----:B------:R-:W-:-:S04]  /*0590*/  LOP3.LUT R7, R5, 0x7ff00000, RZ, 0xc0, !PT ;  /* 0x7ff0000005077812 */ /* 0x000fc800078ec0ff */
[CC--:B------:R-:W-:Y:S02]  /*05a0*/  VIADDMNMX R6, R14.reuse, -R7.reuse, 0xb9600000, !PT ;  /* 0xb96000000e067446 */ /* 0x0c0fe40007800907 */
[----:B------:R-:W-:Y:S02]  /*05b0*/  ISETP.GE.U32.AND P0, PT, R14, R7, PT ;  /* 0x000000070e00720c */ /* 0x000fe40003f06070 */
[----:B------:R-:W-:Y:S02]  /*05c0*/  VIMNMX R6, PT, PT, R6, 0x46a00000, PT ;  /* 0x46a0000006067848 */ /* 0x000fe40003fe0100 */
[----:B------:R-:W-:-:S05]  /*05d0*/  SEL R11, R11, 0x63400000, !P0 ;  /* 0x634000000b0b7807 */ /* 0x000fca0004000000 */
[----:B------:R-:W-:Y:S02]  /*05e0*/  IMAD.IADD R11, R6, 0x1, -R11 ;  /* 0x00000001060b7824 */ /* 0x000fe400078e0a0b */
[----:B------:R-:W-:Y:S02]  /*05f0*/  IMAD.MOV.U32 R6, RZ, RZ, RZ ;  /* 0x000000ffff067224 */ /* 0x000fe400078e00ff */
[----:B------:R-:W-:-:S06]  /*0600*/  VIADD R7, R11, 0x7fe00000 ;  /* 0x7fe000000b077836 */ /* 0x000fcc0000000000 */
[----:B------:R-:W-:-:S10]  /*0610*/  DMUL R14, R12, R6 ;  /* 0x000000060c0e7228 */ /* 0x000fd40000000000 */
[----:B------:R-:W-:-:S13]  /*0620*/  FSETP.GTU.AND P0, PT, |R15|, 1.469367938527859385e-39, PT ;  /* 0x001000000f00780b */ /* 0x000fda0003f0c200 */
[----:B------:R-:W-:Y:S05]  /*0630*/  @P0 BRA `(.L_x_4) ;  /* 0x0000000000940947 */ /* 0x000fea0003800000 */
[----:B------:R-:W-:Y:S01]  /*0640*/  DFMA R2, R12, -R2, R8 ;  /* 0x800000020c02722b */ /* 0x000fe20000000008 */
[----:B------:R-:W-:-:S09]  /*0650*/  IMAD.MOV.U32 R6, RZ, RZ, RZ ;  /* 0x000000ffff067224 */ /* 0x000fd200078e00ff */
[C---:B------:R-:W-:Y:S02]  /*0660*/  FSETP.NEU.AND P0, PT, R3.reuse, RZ, PT ;  /* 0x000000ff0300720b */ /* 0x040fe40003f0d000 */
[----:B------:R-:W-:-:S04]  /*0670*/  LOP3.LUT R5, R3, 0x80000000, R5, 0x48, !PT ;  /* 0x8000000003057812 */ /* 0x000fc800078e4805 */
[----:B------:R-:W-:-:S07]  /*0680*/  LOP3.LUT R7, R5, R7, RZ, 0xfc, !PT ;  /* 0x0000000705077212 */ /* 0x000fce00078efcff */
[----:B------:R-:W-:Y:S05]  /*0690*/  @!P0 BRA `(.L_x_4) ;  /* 0x00000000007c8947 */ /* 0x000fea0003800000 */
[----:B------:R-:W-:Y:S01]  /*06a0*/  IMAD.MOV R3, RZ, RZ, -R11 ;  /* 0x000000ffff037224 */ /* 0x000fe200078e0a0b */
[----:B------:R-:W-:Y:S01]  /*06b0*/  DMUL.RP R6, R12, R6 ;  /* 0x000000060c067228 */ /* 0x000fe20000008000 */
[----:B------:R-:W-:Y:S01]  /*06c0*/  IMAD.MOV.U32 R2, RZ, RZ, RZ ;  /* 0x000000ffff027224 */ /* 0x000fe200078e00ff */
[----:B------:R-:W-:-:S05]  /*06d0*/  IADD3 R11, PT, PT, -R11, -0x43300000, RZ ;  /* 0xbcd000000b0b7810 */ /* 0x000fca0007ffe1ff */
[----:B------:R-:W-:-:S03]  /*06e0*/  DFMA R2, R14, -R2, R12 ;  /* 0x800000020e02722b */ /* 0x000fc6000000000c */
[----:B------:R-:W-:-:S07]  /*06f0*/  LOP3.LUT R5, R7, R5, RZ, 0x3c, !PT ;  /* 0x0000000507057212 */ /* 0x000fce00078e3cff */
[----:B------:R-:W-:-:S04]  /*0700*/  FSETP.NEU.AND P0, PT, |R3|, R11, PT ;  /* 0x0000000b0300720b */ /* 0x000fc80003f0d200 */
[----:B------:R-:W-:Y:S02]  /*0710*/  FSEL R14, R6, R14, !P0 ;  /* 0x0000000e060e7208 */ /* 0x000fe40004000000 */
[----:B------:R-:W-:Y:S01]  /*0720*/  FSEL R15, R5, R15, !P0 ;  /* 0x0000000f050f7208 */ /* 0x000fe20004000000 */
[----:B------:R-:W-:Y:S06]  /*0730*/  BRA `(.L_x_4) ;  /* 0x0000000000547947 */ /* 0x000fec0003800000 */
.L_x_3:
[----:B------:R-:W-:-:S14]  /*0740*/  DSETP.NAN.AND P0, PT, R6, R6, PT ;  /* 0x000000060600722a */ /* 0x000fdc0003f08000 */
[----:B------:R-:W-:Y:S05]  /*0750*/  @P0 BRA `(.L_x_5) ;  /* 0x0000000000440947 */ /* 0x000fea0003800000 */
[----:B------:R-:W-:-:S14]  /*0760*/  DSETP.NAN.AND P0, PT, R4, R4, PT ;  /* 0x000000040400722a */ /* 0x000fdc0003f08000 */
[----:B------:R-:W-:Y:S05]  /*0770*/  @P0 BRA `(.L_x_6) ;  /* 0x0000000000300947 */ /* 0x000fea0003800000 */
[----:B------:R-:W-:Y:S01]  /*0780*/  ISETP.NE.AND P0, PT, R21, R20, PT ;  /* 0x000000141500720c */ /* 0x000fe20003f05270 */
[----:B------:R-:W-:Y:S02]  /*0790*/  IMAD.MOV.U32 R14, RZ, RZ, 0x0 ;  /* 0x00000000ff0e7424 */ /* 0x000fe400078e00ff */
[----:B------:R-:W-:-:S10]  /*07a0*/  IMAD.MOV.U32 R15, RZ, RZ, -0x80000 ;  /* 0xfff80000ff0f7424 */ /* 0x000fd400078e00ff */
[----:B------:R-:W-:Y:S05]  /*07b0*/  @!P0 BRA `(.L_x_4) ;  /* 0x0000000000348947 */ /* 0x000fea0003800000 */
[----:B------:R-:W-:Y:S02]  /*07c0*/  ISETP.NE.AND P0, PT, R21, 0x7ff00000, PT ;  /* 0x7ff000001500780c */ /* 0x000fe40003f05270 */
[----:B------:R-:W-:Y:S02]  /*07d0*/  LOP3.LUT R15, R7, 0x80000000, R5, 0x48, !PT ;  /* 0x80000000070f7812 */ /* 0x000fe400078e4805 */
[----:B------:R-:W-:-:S13]  /*07e0*/  ISETP.EQ.OR P0, PT, R20, RZ, !P0 ;  /* 0x000000ff1400720c */ /* 0x000fda0004702670 */
[----:B------:R-:W-:Y:S01]  /*07f0*/  @P0 LOP3.LUT R2, R15, 0x7ff00000, RZ, 0xfc, !PT ;  /* 0x7ff000000f020812 */ /* 0x000fe200078efcff */
[----:B------:R-:W-:Y:S02]  /*0800*/  @!P0 IMAD.MOV.U32 R14, RZ, RZ, RZ ;  /* 0x000000ffff0e8224 */ /* 0x000fe400078e00ff */
[----:B------:R-:W-:Y:S02]  /*0810*/  @P0 IMAD.MOV.U32 R14, RZ, RZ, RZ ;  /* 0x000000ffff0e0224 */ /* 0x000fe400078e00ff */
[----:B------:R-:W-:Y:S01]  /*0820*/  @P0 IMAD.MOV.U32 R15, RZ, RZ, R2 ;  /* 0x000000ffff0f0224 */ /* 0x000fe200078e0002 */
[----:B------:R-:W-:Y:S06]  /*0830*/  BRA `(.L_x_4) ;  /* 0x0000000000147947 */ /* 0x000fec0003800000 */
.L_x_6:
[----:B------:R-:W-:Y:S01]  /*0840*/  LOP3.LUT R15, R5, 0x80000, RZ, 0xfc, !PT ;  /* 0x00080000050f7812 */ /* 0x000fe200078efcff */
[----:B------:R-:W-:Y:S01]  /*0850*/  IMAD.MOV.U32 R14, RZ, RZ, R4 ;  /* 0x000000ffff0e7224 */ /* 0x000fe200078e0004 */
[----:B------:R-:W-:Y:S06]  /*0860*/  BRA `(.L_x_4) ;  /* 0x0000000000087947 */ /* 0x000fec0003800000 */
.L_x_5:
[----:B------:R-:W-:Y:S01]  /*0870*/  LOP3.LUT R15, R7, 0x80000, RZ, 0xfc, !PT ;  /* 0x00080000070f7812 */ /* 0x000fe200078efcff */
[----:B------:R-:W-:-:S07]  /*0880*/  IMAD.MOV.U32 R14, RZ, RZ, R6 ;  /* 0x000000ffff0e7224 */ /* 0x000fce00078e0006 */
.L_x_4:
[----:B------:R-:W-:Y:S02]  /*0890*/  IMAD.MOV.U32 R11, RZ, RZ, 0x0 ;  /* 0x00000000ff0b7424 */ /* 0x000fe400078e00ff */
[----:B------:R-:W-:Y:S02]  /*08a0*/  IMAD.MOV.U32 R2, RZ, RZ, R14 ;  /* 0x000000ffff027224 */ /* 0x000fe400078e000e */
[----:B------:R-:W-:Y:S01]  /*08b0*/  IMAD.MOV.U32 R3, RZ, RZ, R15 ;  /* 0x000000ffff037224 */ /* 0x000fe200078e000f */
[----:B------:R-:W-:Y:S06]  /*08c0*/  RET.REL.NODEC R10 `(_Z19cuda_update_weightsiPdPhhS_S_S_) ;  /* 0xfffffff40acc7950 */ /* 0x000fec0003c3ffff */
.L_x_7:
[----:B------:R-:W-:-:S00]  /*08d0*/  BRA `(.L_x_7) ;  /* 0xfffffffc00fc7947 */ /* 0x000fc0000383ffff */
[----:B------:R-:W-:-:S00]  /*08e0*/  NOP ;  /* 0x0000000000007918 */ /* 0x000fc00000000000 */
        /* <DEDUP_REMOVED lines=9> */
.L_x_24:


//--------------------- .text._Z13cuda_find_maxiPdS_S_ --------------------------
	.section	.text._Z13cuda_find_maxiPdS_S_,"ax",@progbits
	.align	128
        .global         _Z13cuda_find_maxiPdS_S_
        .type           _Z13cuda_find_maxiPdS_S_,@function
        .size           _Z13cuda_find_maxiPdS_S_,(.L_x_26 - _Z13cuda_find_maxiPdS_S_)
        .other          _Z13cuda_find_maxiPdS_S_,@"STO_CUDA_ENTRY STV_DEFAULT"
_Z13cuda_find_maxiPdS_S_:
.text._Z13cuda_find_maxiPdS_S_:
[----:B------:R-:W-:Y:S01]  /*0000*/  LDC R1, c[0x0][0x37c] ;  /* 0x0000df00ff017b82 */ /* 0x000fe20000000800 */
[----:B------:R-:W0:Y:S01]  /*0010*/  LDCU UR6, c[0x0][0x380] ;  /* 0x00007000ff0677ac */ /* 0x000e220008000800 */
[----:B------:R-:W-:Y:S02]  /*0020*/  IMAD.MOV.U32 R2, RZ, RZ, 0x0 ;  /* 0x00000000ff027424 */ /* 0x000fe400078e00ff */
[----:B------:R-:W-:Y:S01]  /*0030*/  IMAD.MOV.U32 R3, RZ, RZ, 0x100000 ;  /* 0x00100000ff037424 */ /* 0x000fe200078e00ff */
[----:B------:R-:W1:Y:S01]  /*0040*/  LDCU.64 UR10, c[0x0][0x358] ;  /* 0x00006b00ff0a77ac */ /* 0x000e620008000a00 */
[----:B0-----:R-:W-:-:S09]  /*0050*/  UISETP.GE.AND UP0, UPT, UR6, 0x1, UPT ;  /* 0x000000010600788c */ /* 0x001fd2000bf06270 */
[----:B-1----:R-:W-:Y:S05]  /*0060*/  BRA.U !UP0, `(.L_x_8) ;  /* 0x00000009089c7547 */ /* 0x002fea000b800000 */
[----:B------:R-:W-:Y:S01]  /*0070*/  UISETP.GE.U32.AND UP2, UPT, UR6, 0x10, UPT ;  /* 0x000000100600788c */ /* 0x000fe2000bf46070 */
[----:B------:R-:W-:Y:S01]  /*0080*/  IMAD.MOV.U32 R0, RZ, RZ, RZ ;  /* 0x000000ffff007224 */ /* 0x000fe200078e00ff */
[----:B------:R-:W-:Y:S01]  /*0090*/  ULOP3.LUT UR7, UR6, 0xf, URZ, 0xc0, !UPT ;  /* 0x0000000f06077892 */ /* 0x000fe2000f8ec0ff */
[----:B------:R-:W-:Y:S02]  /*00a0*/  IMAD.MOV.U32 R2, RZ, RZ, 0x0 ;  /* 0x00000000ff027424 */ /* 0x000fe400078e00ff */
[----:B------:R-:W-:Y:S01]  /*00b0*/  IMAD.MOV.U32 R3, RZ, RZ, 0x100000 ;  /* 0x00100000ff037424 */ /* 0x000fe200078e00ff */
[----:B------:R-:W-:-:S03]  /*00c0*/  UISETP.NE.AND UP1, UPT, UR7, URZ, UPT ;  /* 0x000000ff0700728c */ /* 0x000fc6000bf25270 */
[----:B------:R-:W-:Y:S08]  /*00d0*/  BRA.U !UP2, `(.L_x_9) ;  /* 0x000000050a3c7547 */ /* 0x000ff0000b800000 */
[----:B------:R-:W0:Y:S01]  /*00e0*/  LDCU.64 UR4, c[0x0][0x388] ;  /* 0x00007100ff0477ac */ /* 0x000e220008000a00 */
[----:B------:R-:W-:Y:S02]  /*00f0*/  IMAD.MOV.U32 R2, RZ, RZ, 0x0 ;  /* 0x00000000ff027424 */ /* 0x000fe400078e00ff */
[----:B------:R-:W-:Y:S01]  /*0100*/  IMAD.MOV.U32 R3, RZ, RZ, 0x100000 ;  /* 0x00100000ff037424 */ /* 0x000fe200078e00ff */
[----:B------:R-:W-:-:S04]  /*0110*/  ULOP3.LUT UR8, UR6, 0x7ffffff0, URZ, 0xc0, !UPT ;  /* 0x7ffffff006087892 */ /* 0x000fc8000f8ec0ff */
[----:B------:R-:W-:Y:S02]  /*0120*/  UIADD3 UR9, UPT, UPT, -UR8, URZ, URZ ;  /* 0x000000ff08097290 */ /* 0x000fe4000fffe1ff */
[----:B------:R-:W-:Y:S01]  /*0130*/  IMAD.U32 R0, RZ, RZ, UR8 ;  /* 0x00000008ff007e24 */ /* 0x000fe2000f8e00ff */
[----:B0-----:R-:W-:-:S04]  /*0140*/  UIADD3 UR4, UP2, UPT, UR4, 0x40, URZ ;  /* 0x0000004004047890 */ /* 0x001fc8000ff5e0ff */
[----:B------:R-:W-:Y:S02]  /*0150*/  UIADD3.X UR5, UPT, UPT, URZ, UR5, URZ, UP2, !UPT ;  /* 0x00000005ff057290 */ /* 0x000fe400097fe4ff */
[----:B------:R-:W-:-:S04]  /*0160*/  IMAD.U32 R4, RZ, RZ, UR4 ;  /* 0x00000004ff047e24 */ /* 0x000fc8000f8e00ff */
[----:B------:R-:W-:-:S07]  /*0170*/  IMAD.U32 R5, RZ, RZ, UR5 ;  /* 0x00000005ff057e24 */ /* 0x000fce000f8e00ff */
.L_x_10:
[----:B------:R-:W2:Y:S04]  /*0180*/  LDG.E.64 R24, desc[UR10][R4.64+-0x40] ;  /* 0xffffc00a04187981 */ /* 0x000ea8000c1e1b00 */
[----:B------:R-:W3:Y:S04]  /*0190*/  LDG.E.64 R20, desc[UR10][R4.64+-0x38] ;  /* 0xffffc80a04147981 */ /* 0x000ee8000c1e1b00 */
[----:B------:R-:W4:Y:S04]  /*01a0*/  LDG.E.64 R22, desc[UR10][R4.64+-0x30] ;  /* 0xffffd00a04167981 */ /* 0x000f28000c1e1b00 */
[----:B------:R-:W5:Y:S04]  /*01b0*/  LDG.E.64 R6, desc[UR10][R4.64+-0x28] ;  /* 0xffffd80a04067981 */ /* 0x000f68000c1e1b00 */
[----:B------:R-:W5:Y:S04]  /*01c0*/  LDG.E.64 R8, desc[UR10][R4.64+-0x20] ;  /* 0xffffe00a04087981 */ /* 0x000f68000c1e1b00 */
[----:B------:R-:W5:Y:S04]  /*01d0*/  LDG.E.64 R10, desc[UR10][R4.64+-0x18] ;  /* 0xffffe80a040a7981 */ /* 0x000f68000c1e1b00 */
[----:B------:R-:W5:Y:S04]  /*01e0*/  LDG.E.64 R12, desc[UR10][R4.64+-0x10] ;  /* 0xfffff00a040c7981 */ /* 0x000f68000c1e1b00 */
[----:B------:R-:W5:Y:S04]  /*01f0*/  LDG.E.64 R14, desc[UR10][R4.64+-0x8] ;  /* 0xfffff80a040e7981 */ /* 0x000f68000c1e1b00 */
[----:B------:R-:W5:Y:S04]  /*0200*/  LDG.E.64 R16, desc[UR10][R4.64] ;  /* 0x0000000a04107981 */ /* 0x000f68000c1e1b00 */
[----:B------:R-:W5:Y:S01]  /*0210*/  LDG.E.64 R18, desc[UR10][R4.64+0x8] ;  /* 0x0000080a04127981 */ /* 0x000f62000c1e1b00 */
[----:B--2---:R-:W-:-:S06]  /*0220*/  DSETP.GT.AND P0, PT, R24, R2, PT ;  /* 0x000000021800722a */ /* 0x004fcc0003f04000 */
[----:B------:R-:W-:Y:S02]  /*0230*/  FSEL R24, R24, R2, P0 ;  /* 0x0000000218187208 */ /* 0x000fe40000000000 */
[----:B------:R-:W-:Y:S02]  /*0240*/  FSEL R25, R25, R3, P0 ;  /* 0x0000000319197208 */ /* 0x000fe40000000000 */
[----:B------:R-:W2:Y:S04]  /*0250*/  LDG.E.64 R2, desc[UR10][R4.64+0x10] ;  /* 0x0000100a04027981 */ /* 0x000ea8000c1e1b00 */
[----:B---3--:R-:W-:-:S06]  /*0260*/  DSETP.GT.AND P0, PT, R20, R24, PT ;  /* 0x000000181400722a */ /* 0x008fcc0003f04000 */
[----:B------:R-:W-:Y:S02]  /*0270*/  FSEL R24, R20, R24, P0 ;  /* 0x0000001814187208 */ /* 0x000fe40000000000 */
[----:B------:R-:W-:Y:S02]  /*0280*/  FSEL R25, R21, R25, P0 ;  /* 0x0000001915197208 */ /* 0x000fe40000000000 */
[----:B------:R-:W3:Y:S04]  /*0290*/  LDG.E.64 R20, desc[UR10][R4.64+0x18] ;  /* 0x0000180a04147981 */ /* 0x000ee8000c1e1b00 */
[----:B----4-:R-:W-:-:S06]  /*02a0*/  DSETP.GT.AND P0, PT, R22, R24, PT ;  /* 0x000000181600722a */ /* 0x010fcc0003f04000 */
[----:B------:R-:W-:Y:S02]  /*02b0*/  FSEL R24, R22, R24, P0 ;  /* 0x0000001816187208 */ /* 0x000fe40000000000 */
[----:B------:R-:W-:Y:S02]  /*02c0*/  FSEL R25, R23, R25, P0 ;  /* 0x0000001917197208 */ /* 0x000fe40000000000 */
[----:B------:R-:W4:Y:S04]  /*02d0*/  LDG.E.64 R22, desc[UR10][R4.64+0x20] ;  /* 0x0000200a04167981 */ /* 0x000f28000c1e1b00 */
[----:B-----5:R-:W-:-:S06]  /*02e0*/  DSETP.GT.AND P0, PT, R6, R24, PT ;  /* 0x000000180600722a */ /* 0x020fcc0003f04000 */
[----:B------:R-:W-:Y:S02]  /*02f0*/  FSEL R24, R6, R24, P0 ;  /* 0x0000001806187208 */ /* 0x000fe40000000000 */
[----:B------:R-:W-:Y:S02]  /*0300*/  FSEL R25, R7, R25, P0 ;  /* 0x0000001907197208 */ /* 0x000fe40000000000 */
[----:B------:R-:W5:Y:S04]  /*0310*/  LDG.E.64 R6, desc[UR10][R4.64+0x28] ;  /* 0x0000280a04067981 */ /* 0x000f68000c1e1b00 */
[----:B------:R-:W-:-:S06]  /*0320*/  DSETP.GT.AND P0, PT, R8, R24, PT ;  /* 0x000000180800722a */ /* 0x000fcc0003f04000 */
[----:B------:R-:W-:Y:S02]  /*0330*/  FSEL R24, R8, R24, P0 ;  /* 0x0000001808187208 */ /* 0x000fe40000000000 */
[----:B------:R-:W-:Y:S02]  /*0340*/  FSEL R25, R9, R25, P0 ;  /* 0x0000001909197208 */ /* 0x000fe40000000000 */
[----:B------:R-:W5:Y:S04]  /*0350*/  LDG.E.64 R8, desc[UR10][R4.64+0x30] ;  /* 0x0000300a04087981 */ /* 0x000f68000c1e1b00 */
[----:B------:R-:W-:-:S06]  /*0360*/  DSETP.GT.AND P0, PT, R10, R24, PT ;  /* 0x000000180a00722a */ /* 0x000fcc0003f04000 */
[----:B------:R-:W-:Y:S02]  /*0370*/  FSEL R24, R10, R24, P0 ;  /* 0x000000180a187208 */ /* 0x000fe40000000000 */
[----:B------:R-:W-:Y:S02]  /*0380*/  FSEL R25, R11, R25, P0 ;  /* 0x000000190b197208 */ /* 0x000fe40000000000 */
[----:B------:R0:W5:Y:S04]  /*0390*/  LDG.E.64 R10, desc[UR10][R4.64+0x38] ;  /* 0x0000380a040a7981 */ /* 0x000168000c1e1b00 */
[----:B------:R-:W-:-:S06]  /*03a0*/  DSETP.GT.AND P0, PT, R12, R24, PT ;  /* 0x000000180c00722a */ /* 0x000fcc0003f04000 */
[----:B------:R-:W-:Y:S02]  /*03b0*/  FSEL R12, R12, R24, P0 ;  /* 0x000000180c0c7208 */ /* 0x000fe40000000000 */
[----:B------:R-:W-:-:S06]  /*03c0*/  FSEL R13, R13, R25, P0 ;  /* 0x000000190d0d7208 */ /* 0x000fcc0000000000 */
        /* <DEDUP_REMOVED lines=8> */
[----:B------:R-:W-:Y:S01]  /*0450*/  FSEL R13, R19, R13, P0 ;  /* 0x0000000d130d7208 */ /* 0x000fe20000000000 */
[----:B------:R-:W-:-:S04]  /*0460*/  UIADD3 UR9, UPT, UPT, UR9, 0x10, URZ ;  /* 0x0000001009097890 */ /* 0x000fc8000fffe0ff */
[----:B------:R-:W-:Y:S01]  /*0470*/  UISETP.NE.AND UP2, UPT, UR9, URZ, UPT ;  /* 0x000000ff0900728c */ /* 0x000fe2000bf45270 */
[----:B0-----:R-:W-:-:S05]  /*0480*/  IADD3 R4, P1, PT, R4, 0x80, RZ ;  /* 0x0000008004047810 */ /* 0x001fca0007f3e0ff */
[----:B------:R-:W-:Y:S01]  /*0490*/  IMAD.X R5, RZ, RZ, R5, P1 ;  /* 0x000000ffff057224 */ /* 0x000fe200008e0605 */
[----:B--2---:R-:W-:-:S06]  /*04a0*/  DSETP.GT.AND P0, PT, R2, R12, PT ;  /* 0x0000000c0200722a */ /* 0x004fcc0003f04000 */
[----:B------:R-:W-:Y:S02]  /*04b0*/  FSEL R2, R2, R12, P0 ;  /* 0x0000000c02027208 */ /* 0x000fe40000000000 */
[----:B------:R-:W-:-:S06]  /*04c0*/  FSEL R3, R3, R13, P0 ;  /* 0x0000000d03037208 */ /* 0x000fcc0000000000 */
[----:B---3--:R-:W-:-:S06]  /*04d0*/  DSETP.GT.AND P0, PT, R20, R2, PT ;  /* 0x000000021400722a */ /* 0x008fcc0003f04000 */
[----:B------:R-:W-:Y:S02]  /*04e0*/  FSEL R2, R20, R2, P0 ;  /* 0x0000000214027208 */ /* 0x000fe40000000000 */
[----:B------:R-:W-:-:S06]  /*04f0*/  FSEL R3, R21, R3, P0 ;  /* 0x0000000315037208 */ /* 0x000fcc0000000000 */
[----:B----4-:R-:W-:-:S06]  /*0500*/  DSETP.GT.AND P0, PT, R22, R2, PT ;  /* 0x000000021600722a */ /* 0x010fcc0003f04000 */
[----:B------:R-:W-:Y:S02]  /*0510*/  FSEL R2, R22, R2, P0 ;  /* 0x0000000216027208 */ /* 0x000fe40000000000 */
[----:B------:R-:W-:-:S06]  /*0520*/  FSEL R3, R23, R3, P0 ;  /* 0x0000000317037208 */ /* 0x000fcc0000000000 */
[----:B-----5:R-:W-:-:S06]  /*0530*/  DSETP.GT.AND P0, PT, R6, R2, PT ;  /* 0x000000020600722a */ /* 0x020fcc0003f04000 */
        /* <DEDUP_REMOVED lines=8> */
[----:B------:R-:W-:Y:S06]  /*05c0*/  BRA.U UP2, `(.L_x_10) ;  /* 0xfffffff902ec7547 */ /* 0x000fec000b83ffff */
.L_x_9:
[----:B------:R-:W-:Y:S05]  /*05d0*/  BRA.U !UP1, `(.L_x_8) ;  /* 0x0000000509407547 */ /* 0x000fea000b800000 */
[----:B------:R-:W-:Y:S02]  /*05e0*/  UISETP.GE.U32.AND UP1, UPT, UR7, 0x8, UPT ;  /* 0x000000080700788c */ /* 0x000fe4000bf26070 */
[----:B------:R-:W-:-:S04]  /*05f0*/  ULOP3.LUT UR5, UR6, 0x7, URZ, 0xc0, !UPT ;  /* 0x0000000706057892 */ /* 0x000fc8000f8ec0ff */
[----:B------:R-:W-:-:S03]  /*0600*/  UISETP.NE.AND UP2, UPT, UR5, URZ, UPT ;  /* 0x000000ff0500728c */ /* 0x000fc6000bf45270 */
[----:B------:R-:W-:Y:S08]  /*0610*/  BRA.U !UP1, `(.L_x_11) ;  /* 0x00000001098c7547 */ /* 0x000ff0000b800000 */
[----:B------:R-:W0:Y:S02]  /*0620*/  LDC.64 R12, c[0x0][0x388] ;  /* 0x0000e200ff0c7b82 */ /* 0x000e240000000a00 */
[----:B0-----:R-:W-:-:S05]  /*0630*/  IMAD.WIDE.U32 R12, R0, 0x8, R12 ;  /* 0x00000008000c7825 */ /* 0x001fca00078e000c */
[----:B------:R-:W2:Y:S04]  /*0640*/  LDG.E.64 R14, desc[UR10][R12.64] ;  /* 0x0000000a0c0e7981 */ /* 0x000ea8000c1e1b00 */
[----:B------:R-:W3:Y:S04]  /*0650*/  LDG.E.64 R16, desc[UR10][R12.64+0x8] ;  /* 0x0000080a0c107981 */ /* 0x000ee8000c1e1b00 */
[----:B------:R-:W4:Y:S04]  /*0660*/  LDG.E.64 R18, desc[UR10][R12.64+0x10] ;  /* 0x0000100a0c127981 */ /* 0x000f28000c1e1b00 */
[----:B------:R-:W5:Y:S04]  /*0670*/  LDG.E.64 R20, desc[UR10][R12.64+0x18] ;  /* 0x0000180a0c147981 */ /* 0x000f68000c1e1b00 */
[----:B------:R-:W5:Y:S04]  /*0680*/  LDG.E.64 R8, desc[UR10][R12.64+0x20] ;  /* 0x0000200a0c087981 */ /* 0x000f68000c1e1b00 */
[----:B------:R-:W5:Y:S04]  /*0690*/  LDG.E.64 R6, desc[UR10][R12.64+0x28] ;  /* 0x0000280a0c067981 */ /* 0x000f68000c1e1b00 */
[----:B------:R-:W5:Y:S04]  /*06a0*/  LDG.E.64 R4, desc[UR10][R12.64+0x30] ;  /* 0x0000300a0c047981 */ /* 0x000f68000c1e1b00 */
[----:B------:R-:W5:Y:S01]  /*06b0*/  LDG.E.64 R10, desc[UR10][R12.64+0x38] ;  /* 0x0000380a0c0a7981 */ /* 0x000f62000c1e1b00 */
[----:B------:R-:W-:Y:S01]  /*06c0*/  VIADD R0, R0, 0x8 ;  /* 0x0000000800007836 */ /* 0x000fe20000000000 */
        /* <DEDUP_REMOVED lines=23> */
[----:B------:R-:W-:-:S07]  /*0840*/  FSEL R3, R11, R3, P0 ;  /* 0x000000030b037208 */ /* 0x000fce0000000000 */
.L_x_11:
        /* <DEDUP_REMOVED lines=23> */
[----:B------:R-:W-:-:S07]  /*09c0*/  FSEL R3, R13, R3, P0 ;  /* 0x000000030d037208 */ /* 0x000fce0000000000 */
.L_x_12:
[----:B------:R-:W-:Y:S05]  /*09d0*/  BRA.U !UP2, `(.L_x_8) ;  /* 0x000000010a407547 */ /* 0x000fea000b800000 */
[----:B------:R-:W0:Y:S01]  /*09e0*/  LDC.64 R4, c[0x0][0x388] ;  /* 0x0000e200ff047b82 */ /* 0x000e220000000a00 */
[----:B------:R-:W-:Y:S01]  /*09f0*/  UIADD3 UR4, UPT, UPT, -UR4, URZ, URZ ;  /* 0x000000ff04047290 */ /* 0x000fe2000fffe1ff */
[----:B0-----:R-:W-:-:S04]  /*0a00*/  IMAD.WIDE.U32 R4, R0, 0x8, R4 ;  /* 0x0000000800047825 */ /* 0x001fc800078e0004 */
[----:B------:R-:W-:Y:S02]  /*0a10*/  IMAD.MOV.U32 R0, RZ, RZ, R4 ;  /* 0x000000ffff007224 */ /* 0x000fe400078e0004 */
[----:B------:R-:W-:-:S07]  /*0a20*/  IMAD.MOV.U32 R7, RZ, RZ, R5 ;  /* 0x000000ffff077224 */ /* 0x000fce00078e0005 */
.L_x_13:
[----:B------:R-:W-:Y:S02]  /*0a30*/  IMAD.MOV.U32 R4, RZ, RZ, R0 ;  /* 0x000000ffff047224 */ /* 0x000fe400078e0000 */
[----:B------:R-:W-:-:S06]  /*0a40*/  IMAD.MOV.U32 R5, RZ, RZ, R7 ;  /* 0x000000ffff057224 */ /* 0x000fcc00078e0007 */
[----:B------:R-:W2:Y:S01]  /*0a50*/  LDG.E.64 R4, desc[UR10][R4.64] ;  /* 0x0000000a04047981 */ /* 0x000ea2000c1e1b00 */
[----:B------:R-:W-:Y:S01]  /*0a60*/  UIADD3 UR4, UPT, UPT, UR4, 0x1, URZ ;  /* 0x0000000104047890 */ /* 0x000fe2000fffe0ff */
[----:B------:R-:W-:-:S03]  /*0a70*/  IADD3 R0, P1, PT, R0, 0x8, RZ ;  /* 0x0000000800007810 */ /* 0x000fc60007f3e0ff */
[----:B------:R-:W-:Y:S02]  /*0a80*/  UISETP.NE.AND UP1, UPT, UR4, URZ, UPT ;  /* 0x000000ff0400728c */ /* 0x000fe4000bf25270 */
[----:B------:R-:W-:Y:S01]  /*0a90*/  IMAD.X R7, RZ, RZ, R7, P1 ;  /* 0x000000ffff077224 */ /* 0x000fe200008e0607 */
[----:B--2---:R-:W-:-:S06]  /*0aa0*/  DSETP.GT.AND P0, PT, R4, R2, PT ;  /* 0x000000020400722a */ /* 0x004fcc0003f04000 */
[----:B------:R-:W-:Y:S02]  /*0ab0*/  FSEL R2, R4, R2, P0 ;  /* 0x0000000204027208 */ /* 0x000fe40000000000 */
[----:B------:R-:W-:Y:S01]  /*0ac0*/  FSEL R3, R5, R3, P0 ;  /* 0x0000000305037208 */ /* 0x000fe20000000000 */
[----:B------:R-:W-:Y:S06]  /*0ad0*/  BRA.U UP1, `(.L_x_13) ;  /* 0xfffffffd01d47547 */ /* 0x000fec000b83ffff */
.L_x_8:
[----:B------:R-:W0:Y:S01]  /*0ae0*/  LDC.64 R6, c[0x0][0x390] ;  /* 0x0000e400ff067b82 */ /* 0x000e220000000a00 */
[----:B------:R-:W-:Y:S01]  /*0af0*/  CS2R R4, SRZ ;  /* 0x0000000000047805 */ /* 0x000fe2000001ff00 */
[----:B0-----:R0:W-:Y:S01]  /*0b00*/  STG.E.64 desc[UR10][R6.64], R2 ;  /* 0x0000000206007986 */ /* 0x0011e2000c101b0a */
[----:B------:R-:W-:Y:S05]  /*0b10*/  BRA.U !UP0, `(.L_x_14) ;  /* 0x0000000d08007547 */ /* 0x000fea000b800000 */
[----:B------:R-:W-:Y:S01]  /*0b20*/  UISETP.NE.AND UP0, UPT, UR6, 0x1, UPT ;  /* 0x000000010600788c */ /* 0x000fe2000bf05270 */
[----:B------:R-:W-:Y:S01]  /*0b30*/  CS2R R4, SRZ ;  /* 0x0000000000047805 */ /* 0x000fe2000001ff00 */
[----:B------:R-:W-:Y:S01]  /*0b40*/  UMOV UR4, URZ ;  /* 0x000000ff00047c82 */ /* 0x000fe20008000000 */
[----:B------:R-:W-:-:S06]  /*0b50*/  UMOV UR5, URZ ;  /* 0x000000ff00057c82 */ /* 0x000fcc0008000000 */
[----:B------:R-:W-:Y:S05]  /*0b60*/  BRA.U !UP0, `(.L_x_15) ;  /* 0x0000000508cc7547 */ /* 0x000fea000b800000 */
[----:B------:R-:W1:Y:S01]  /*0b70*/  LDCU.64 UR8, c[0x0][0x388] ;  /* 0x00007100ff0877ac */ /* 0x000e620008000a00 */
[----:B------:R-:W-:Y:S01]  /*0b80*/  CS2R R4, SRZ ;  /* 0x0000000000047805 */ /* 0x000fe2000001ff00 */
[----:B------:R-:W-:-:S04]  /*0b90*/  ULOP3.LUT UR4, UR6, 0x7ffffffe, URZ, 0xc0, !UPT ;  /* 0x7ffffffe06047892 */ /* 0x000fc8000f8ec0ff */
[----:B------:R-:W-:Y:S02]  /*0ba0*/  UIADD3 UR7, UPT, UPT, -UR4, URZ, URZ ;  /* 0x000000ff04077290 */ /* 0x000fe4000fffe1ff */
[----:B-1----:R-:W-:-:S04]  /*0bb0*/  UIADD3 UR5, UP0, UPT, UR8, 0x8, URZ ;  /* 0x0000000808057890 */ /* 0x002fc8000ff1e0ff */
[----:B------:R-:W-:Y:S02]  /*0bc0*/  UIADD3.X UR6, UPT, UPT, URZ, UR9, URZ, UP0, !UPT ;  /* 0x00000009ff067290 */ /* 0x000fe400087fe4ff */
[----:B------:R-:W-:-:S04]  /*0bd0*/  IMAD.U32 R0, RZ, RZ, UR5 ;  /* 0x00000005ff007e24 */ /* 0x000fc8000f8e00ff */
[----:B------:R-:W-:-:S07]  /*0be0*/  IMAD.U32 R11, RZ, RZ, UR6 ;  /* 0x00000006ff0b7e24 */ /* 0x000fce000f8e00ff */
.L_x_18:
[----:B01----:R-:W-:Y:S02]  /*0bf0*/  IMAD.MOV.U32 R6, RZ, RZ, R0 ;  /* 0x000000ffff067224 */ /* 0x003fe400078e0000 */
[----:B------:R-:W-:-:S05]  /*0c00*/  IMAD.MOV.U32 R7, RZ, RZ, R11 ;  /* 0x000000ffff077224 */ /* 0x000fca00078e000b */
[----:B------:R-:W2:Y:S04]  /*0c10*/  LDG.E.64 R8, desc[UR10][R6.64+-0x8] ;  /* 0xfffff80a06087981 */ /* 0x000ea8000c1e1b00 */
[----:B------:R-:W3:Y:S01]  /*0c20*/  LDG.E.64 R12, desc[UR10][R6.64] ;  /* 0x0000000a060c7981 */ /* 0x000ee2000c1e1b00 */
[----:B------:R-:W-:Y:S01]  /*0c30*/  IMAD.MOV.U32 R14, RZ, RZ, 0x652b82fe ;  /* 0x652b82feff0e7424 */ /* 0x000fe200078e00ff */
[----:B------:R-:W-:Y:S01]  /*0c40*/  UMOV UR8, 0xfefa39ef ;  /* 0xfefa39ef00087882 */ /* 0x000fe20000000000 */
[----:B------:R-:W-:Y:S01]  /*0c50*/  IMAD.MOV.U32 R15, RZ, RZ, 0x3ff71547 ;  /* 0x3ff71547ff0f7424 */ /* 0x000fe200078e00ff */
[----:B------:R-:W-:Y:S01]  /*0c60*/  UMOV UR9, 0x3fe62e42 ;  /* 0x3fe62e4200097882 */ /* 0x000fe20000000000 */
[----:B------:R-:W-:Y:S01]  /*0c70*/  UMOV UR12, 0x3b39803f ;  /* 0x3b39803f000c7882 */ /* 0x000fe20000000000 */
[----:B------:R-:W-:Y:S01]  /*0c80*/  UMOV UR13, 0x3c7abc9e ;  /* 0x3c7abc9e000d7882 */ /* 0x000fe20000000000 */
[----:B------:R-:W-:Y:S01]  /*0c90*/  IMAD.MOV.U32 R20, RZ, RZ, -0x35dec16 ;  /* 0xfca213eaff147424 */ /* 0x000fe200078e00ff */
[----:B------:R-:W-:Y:S01]  /*0ca0*/  UMOV UR14, 0x69ce2bdf ;  /* 0x69ce2bdf000e7882 */ /* 0x000fe20000000000 */
[----:B------:R-:W-:Y:S01]  /*0cb0*/  IMAD.MOV.U32 R21, RZ, RZ, 0x3e928af3 ;  /* 0x3e928af3ff157424 */ /* 0x000fe200078e00ff */
[----:B------:R-:W-:Y:S01]  /*0cc0*/  UMOV UR15, 0x3e5ade15 ;  /* 0x3e5ade15000f7882 */ /* 0x000fe20000000000 */
[----:B--2---:R-:W-:-:S02]  /*0cd0*/  DADD R8, R8, -R2 ;  /* 0x0000000008087229 */ /* 0x004fc40000000802 */
[----:B---3--:R-:W-:-:S06]  /*0ce0*/  DADD R12, R12, -R2 ;  /* 0x000000000c0c7229 */ /* 0x008fcc0000000802 */
[-C--:B------:R-:W-:Y:S02]  /*0cf0*/  DFMA R10, R8, R14.reuse, 6.75539944105574400000e+15 ;  /* 0x43380000080a742b */ /* 0x080fe4000000000e */
[----:B------:R-:W-:Y:S01]  /*0d00*/  FSETP.GEU.AND P0, PT, |R9|, 4.1917929649353027344, PT ;  /* 0x4086232b0900780b */ /* 0x000fe20003f0e200 */
[----:B------:R-:W-:-:S05]  /*0d10*/  DFMA R14, R12, R14, 6.75539944105574400000e+15 ;  /* 0x433800000c0e742b */ /* 0x000fca000000000e */
[----:B------:R-:W-:-:S03]  /*0d20*/  DADD R18, R10, -6.75539944105574400000e+15 ;  /* 0xc33800000a127429 */ /* 0x000fc60000000000 */
[----:B------:R-:W-:-:S05]  /*0d30*/  DADD R24, R14, -6.75539944105574400000e+15 ;  /* 0xc33800000e187429 */ /* 0x000fca0000000000 */
[----:B------:R-:W-:-:S03]  /*0d40*/  DFMA R16, R18, -UR8, R8 ;  /* 0x8000000812107c2b */ /* 0x000fc60008000008 */
[----:B------:R-:W-:Y:S01]  /*0d50*/  DFMA R26, R24, -UR8, R12 ;  /* 0x80000008181a7c2b */ /* 0x000fe2000800000c */
[----:B------:R-:W-:Y:S01]  /*0d60*/  UMOV UR8, 0x62401315 ;  /* 0x6240131500087882 */ /* 0x000fe20000000000 */
[----:B------:R-:W-:-:S03]  /*0d70*/  UMOV UR9, 0x3ec71dee ;  /* 0x3ec71dee00097882 */ /* 0x000fc60000000000 */
[----:B------:R-:W-:-:S08]  /*0d80*/  DFMA R18, R18, -UR12, R16 ;  /* 0x8000000c12127c2b */ /* 0x000fd00008000010 */
[----:B------:R-:W-:-:S08]  /*0d90*/  DFMA R16, R18, UR14, R20 ;  /* 0x0000000e12107c2b */ /* 0x000fd00008000014 */
[----:B------:R-:W-:Y:S02]  /*0da0*/  DFMA R22, R18, R16, UR8 ;  /* 0x0000000812167e2b */ /* 0x000fe40008000010 */
[----:B------:R-:W-:Y:S01]  /*0db0*/  DFMA R16, R24, -UR12, R26 ;  /* 0x8000000c18107c2b */ /* 0x000fe2000800001a */
[----:B------:R-:W-:Y:S01]  /*0dc0*/  UMOV UR12, 0x7c89eb71 ;  /* 0x7c89eb71000c7882 */ /* 0x000fe20000000000 */
[----:B------:R-:W-:-:S04]  /*0dd0*/  UMOV UR13, 0x3efa0199 ;  /* 0x3efa0199000d7882 */ /* 0x000fc80000000000 */
[----:B------:R-:W-:Y:S02]  /*0de0*/  DFMA R22, R18, R22, UR12 ;  /* 0x0000000c12167e2b */ /* 0x000fe40008000016 */
[----:B------:R-:W-:Y:S01]  /*0df0*/  DFMA R20, R16, UR14, R20 ;  /* 0x0000000e10147c2b */ /* 0x000fe20008000014 */
[----:B------:R-:W-:Y:S01]  /*0e00*/  UMOV UR14, 0x14761f65 ;  /* 0x14761f65000e7882 */ /* 0x000fe20000000000 */
[----:B------:R-:W-:-:S04]  /*0e10*/  UMOV UR15, 0x3f2a01a0 ;  /* 0x3f2a01a0000f7882 */ /* 0x000fc80000000000 */
[----:B------:R-:W-:Y:S02]  /*0e20*/  DFMA R22, R18, R22, UR14 ;  /* 0x0000000e12167e2b */ /* 0x000fe40008000016 */
[----:B------:R-:W-:Y:S01]  /*0e30*/  DFMA R20, R16, R20, UR8 ;  /* 0x0000000810147e2b */ /* 0x000fe20008000014 */
        /* <DEDUP_REMOVED lines=19> */
[----:B------:R-:W-:-:S06]  /*0f70*/  DFMA R24, R16, R20, UR14 ;  /* 0x0000000e10187e2b */ /* 0x000fcc0008000014 */
[----:B------:R-:W-:Y:S02]  /*0f80*/  DFMA R20, R18, R22, 1 ;  /* 0x3ff000001214742b */ /* 0x000fe40000000016 */
[----:B------:R-:W-:-:S06]  /*0f90*/  DFMA R24, R16, R24, UR8 ;  /* 0x0000000810187e2b */ /* 0x000fcc0008000018 */
[----:B------:R-:W-:Y:S02]  /*0fa0*/  DFMA R20, R18, R20, 1 ;  /* 0x3ff000001214742b */ /* 0x000fe40000000014 */
[----:B------:R-:W-:-:S08]  /*0fb0*/  DFMA R18, R16, R24, UR12 ;  /* 0x0000000c10127e2b */ /* 0x000fd00008000018 */
[----:B------:R-:W-:Y:S01]  /*0fc0*/  DFMA R18, R16, R18, 1 ;  /* 0x3ff000001012742b */ /* 0x000fe20000000012 */
[----:B------:R-:W-:Y:S02]  /*0fd0*/  IMAD R23, R10, 0x100000, R21 ;  /* 0x001000000a177824 */ /* 0x000fe400078e0215 */
[----:B------:R-:W-:Y:S01]  /*0fe0*/  IMAD.MOV.U32 R22, RZ, RZ, R20 ;  /* 0x000000ffff167224 */ /* 0x000fe200078e0014 */
[----:B------:R-:W-:Y:S07]  /*0ff0*/  @!P0 BRA `(.L_x_16) ;  /* 0x0000000000348947 */ /* 0x000fee0003800000 */
[----:B------:R-:W-:Y:S01]  /*1000*/  FSETP.GEU.AND P1, PT, |R9|, 4.2275390625, PT ;  /* 0x408748000900780b */ /* 0x000fe20003f2e200 */
[C---:B------:R-:W-:Y:S02]  /*1010*/  DADD R22, R8.reuse, +INF ;  /* 0x7ff0000008167429 */ /* 0x040fe40000000000 */
[----:B------:R-:W-:-:S08]  /*1020*/  DSETP.GEU.AND P0, PT, R8, RZ, PT ;  /* 0x000000ff0800722a */ /* 0x000fd00003f0e000 */
[----:B------:R-:W-:Y:S02]  /*1030*/  FSEL R22, R22, RZ, P0 ;  /* 0x000000ff16167208 */ /* 0x000fe40000000000 */
[----:B------:R-:W-:Y:S01]  /*1040*/  FSEL R23, R23, RZ, P0 ;  /* 0x000000ff17177208 */ /* 0x000fe20000000000 */
[----:B------:R-:W-:Y:S06]  /*1050*/  @P1 BRA `(.L_x_16) ;  /* 0x00000000001c1947 */ /* 0x000fec0003800000 */
[----:B------:R-:W-:Y:S01]  /*1060*/  LEA.HI R0, R10, R10, RZ, 0x1 ;  /* 0x0000000a0a007211 */ /* 0x000fe200078f08ff */
[----:B------:R-:W-:-:S03]  /*1070*/  IMAD.MOV.U32 R22, RZ, RZ, RZ ;  /* 0x000000ffff167224 */ /* 0x000fc600078e00ff */
[----:B------:R-:W-:-:S05]  /*1080*/  SHF.R.S32.HI R9, RZ, 0x1, R0 ;  /* 0x00000001ff097819 */ /* 0x000fca0000011400 */
[----:B------:R-:W-:Y:S02]  /*1090*/  IMAD.IADD R10, R10, 0x1, -R9 ;  /* 0x000000010a0a7824 */ /* 0x000fe400078e0a09 */
[----:B------:R-:W-:-:S03]  /*10a0*/  IMAD R21, R9, 0x100000, R21 ;  /* 0x0010000009157824 */ /* 0x000fc600078e0215 */
[----:B------:R-:W-:-:S06]  /*10b0*/  LEA R23, R10, 0x3ff00000, 0x14 ;  /* 0x3ff000000a177811 */ /* 0x000fcc00078ea0ff */
[----:B------:R-:W-:-:S11]  /*10c0*/  DMUL R22, R20, R22 ;  /* 0x0000001614167228 */ /* 0x000fd60000000000 */
.L_x_16:
[----:B------:R-:W-:Y:S01]  /*10d0*/  FSETP.GEU.AND P0, PT, |R13|, 4.1917929649353027344, PT ;  /* 0x4086232b0d00780b */ /* 0x000fe20003f0e200 */
[----:B------:R-:W-:Y:S01]  /*10e0*/  DFMA R18, R16, R18, 1 ;  /* 0x3ff000001012742b */ /* 0x000fe20000000012 */
[----:B------:R-:W-:Y:S01]  /*10f0*/  UIADD3 UR7, UPT, UPT, UR7, 0x2, URZ ;  /* 0x0000000207077890 */ /* 0x000fe2000fffe0ff */
[----:B------:R0:W-:Y:S01]  /*1100*/  STG.E.64 desc[UR10][R6.64+-0x8], R22 ;  /* 0xfffff81606007986 */ /* 0x0001e2000c101b0a */
[----:B------:R-:W-:Y:S02]  /*1110*/  DADD R10, R22, R4 ;  /* 0x00000000160a7229 */ /* 0x000fe40000000004 */
[----:B------:R-:W-:-:S05]  /*1120*/  UISETP.NE.AND UP0, UPT, UR7, URZ, UPT ;  /* 0x000000ff0700728c */ /* 0x000fca000bf05270 */
[----:B------:R-:W-:Y:S02]  /*1130*/  IMAD R9, R14, 0x100000, R19 ;  /* 0x001000000e097824 */ /* 0x000fe400078e0213 */
[----:B------:R-:W-:Y:S01]  /*1140*/  IMAD.MOV.U32 R8, RZ, RZ, R18 ;  /* 0x000000ffff087224 */ /* 0x000fe200078e0012 */
[----:B------:R-:W-:Y:S06]  /*1150*/  @!P0 BRA `(.L_x_17) ;  /* 0x0000000000388947 */ /* 0x000fec0003800000 */
[----:B------:R-:W-:Y:S01]  /*1160*/  FSETP.GEU.AND P1, PT, |R13|, 4.2275390625, PT ;  /* 0x408748000d00780b */ /* 0x000fe20003f2e200 */
[C---:B------:R-:W-:Y:S02]  /*1170*/  DADD R4, R12.reuse, +INF ;  /* 0x7ff000000c047429 */ /* 0x040fe40000000000 */
[----:B------:R-:W-:-:S08]  /*1180*/  DSETP.GEU.AND P0, PT, R12, RZ, PT ;  /* 0x000000ff0c00722a */ /* 0x000fd00003f0e000 */
[----:B------:R-:W-:Y:S02]  /*1190*/  FSEL R8, R4, RZ, P0 ;  /* 0x000000ff04087208 */ /* 0x000fe40000000000 */
[----:B------:R-:W-:Y:S01]  /*11a0*/  FSEL R9, R5, RZ, P0 ;  /* 0x000000ff05097208 */ /* 0x000fe20000000000 */
[----:B------:R-:W-:Y:S06]  /*11b0*/  @P1 BRA `(.L_x_17) ;  /* 0x0000000000201947 */ /* 0x000fec0003800000 */
[----:B------:R-:W-:Y:S01]  /*11c0*/  LEA.HI R0, R14, R14, RZ, 0x1 ;  /* 0x0000000e0e007211 */ /* 0x000fe200078f08ff */
[----:B------:R-:W-:-:S03]  /*11d0*/  IMAD.MOV.U32 R8, RZ, RZ, R18 ;  /* 0x000000ffff087224 */ /* 0x000fc600078e0012 */
[----:B------:R-:W-:-:S05]  /*11e0*/  SHF.R.S32.HI R9, RZ, 0x1, R0 ;  /* 0x00000001ff097819 */ /* 0x000fca0000011400 */
[----:B------:R-:W-:Y:S02]  /*11f0*/  IMAD.IADD R4, R14, 0x1, -R9 ;  /* 0x000000010e047824 */ /* 0x000fe400078e0a09 */
[----:B------:R-:W-:-:S03]  /*1200*/  IMAD R9, R9, 0x100000, R19 ;  /* 0x0010000009097824 */ /* 0x000fc600078e0213 */
[----:B------:R-:W-:Y:S01]  /*1210*/  LEA R5, R4, 0x3ff00000, 0x14 ;  /* 0x3ff0000004057811 */ /* 0x000fe200078ea0ff */
[----:B------:R-:W-:-:S06]  /*1220*/  IMAD.MOV.U32 R4, RZ, RZ, RZ ;  /* 0x000000ffff047224 */ /* 0x000fcc00078e00ff */
[----:B------:R-:W-:-:S11]  /*1230*/  DMUL R8, R8, R4 ;  /* 0x0000000408087228 */ /* 0x000fd60000000000 */
.L_x_17:
[----:B------:R1:W-:Y:S01]  /*1240*/  STG.E.64 desc[UR10][R6.64], R8 ;  /* 0x0000000806007986 */ /* 0x0003e2000c101b0a */
[----:B------:R-:W-:Y:S01]  /*1250*/  IADD3 R0, P0, PT, R6, 0x10, RZ ;  /* 0x0000001006007810 */ /* 0x000fe20007f1e0ff */
[----:B------:R-:W-:-:S04]  /*1260*/  DADD R4, R10, R8 ;  /* 0x000000000a047229 */ /* 0x000fc80000000008 */
[----:B------:R-:W-:Y:S01]  /*1270*/  IMAD.X R11, RZ, RZ, R7, P0 ;  /* 0x000000ffff0b7224 */ /* 0x000fe200000e0607 */
[----:B------:R-:W-:Y:S07]  /*1280*/  BRA.U UP0, `(.L_x_18) ;  /* 0xfffffff900587547 */ /* 0x000fee000b83ffff */
[----:B------:R-:W-:-:S05]  /*1290*/  UMOV UR5, URZ ;  /* 0x000000ff00057c82 */ /* 0x000fca0008000000 */
.L_x_15:
[----:B------:R-:W2:Y:S02]  /*12a0*/  LDCU UR6, c[0x0][0x380] ;  /* 0x00007000ff0677ac */ /* 0x000ea40008000800 */
[----:B--2---:R-:W-:-:S04]  /*12b0*/  ULOP3.LUT UR6, UR6, 0x1, URZ, 0xc0, !UPT ;  /* 0x0000000106067892 */ /* 0x004fc8000f8ec0ff */
[----:B------:R-:W-:-:S09]  /*12c0*/  UISETP.NE.U32.AND UP0, UPT, UR6, 0x1, UPT ;  /* 0x000000010600788c */ /* 0x000fd2000bf05070 */
[----:B------:R-:W-:Y:S05]  /*12d0*/  BRA.U UP0, `(.L_x_14) ;  /* 0x0000000500107547 */ /* 0x000fea000b800000 */
[----:B------:R-:W2:Y:S02]  /*12e0*/  LDCU.64 UR6, c[0x0][0x388] ;  /* 0x00007100ff0677ac */ /* 0x000ea40008000a00 */
[----:B--2---:R-:W-:-:S04]  /*12f0*/  ULEA UR6, UP0, UR4, UR6, 0x3 ;  /* 0x0000000604067291 */ /* 0x004fc8000f8018ff */
[----:B------:R-:W-:Y:S02]  /*1300*/  ULEA.HI.X UR4, UR4, UR7, UR5, 0x3, UP0 ;  /* 0x0000000704047291 */ /* 0x000fe400080f1c05 */
[----:B01----:R-:W-:-:S04]  /*1310*/  IMAD.U32 R6, RZ, RZ, UR6 ;  /* 0x00000006ff067e24 */ /* 0x003fc8000f8e00ff */
[----:B------:R-:W-:-:S05]  /*1320*/  IMAD.U32 R7, RZ, RZ, UR4 ;  /* 0x00000004ff077e24 */ /* 0x000fca000f8e00ff */
[----:B------:R-:W2:Y:S01]  /*1330*/  LDG.E.64 R8, desc[UR10][R6.64] ;  /* 0x0000000a06087981 */ /* 0x000ea2000c1e1b00 */
[----:B------:R-:W-:Y:S01]  /*1340*/  UMOV UR4, 0xfefa39ef ;  /* 0xfefa39ef00047882 */ /* 0x000fe20000000000 */
[----:B------:R-:W-:Y:S01]  /*1350*/  UMOV UR5, 0x3fe62e42 ;  /* 0x3fe62e4200057882 */ /* 0x000fe20000000000 */
[----:B--2---:R-:W-:Y:S01]  /*1360*/  DADD R2, R8, -R2 ;  /* 0x0000000008027229 */ /* 0x004fe20000000802 */
[----:B------:R-:W-:Y:S02]  /*1370*/  IMAD.MOV.U32 R8, RZ, RZ, 0x652b82fe ;  /* 0x652b82feff087424 */ /* 0x000fe400078e00ff */
[----:B------:R-:W-:-:S06]  /*1380*/  IMAD.MOV.U32 R9, RZ, RZ, 0x3ff71547 ;  /* 0x3ff71547ff097424 */ /* 0x000fcc00078e00ff */
[----:B------:R-:W-:Y:S01]  /*1390*/  DFMA R8, R2, R8, 6.75539944105574400000e+15 ;  /* 0x433800000208742b */ /* 0x000fe20000000008 */
[----:B------:R-:W-:-:S07]  /*13a0*/  FSETP.GEU.AND P0, PT, |R3|, 4.1917929649353027344, PT ;  /* 0x4086232b0300780b */ /* 0x000fce0003f0e200 */
[----:B------:R-:W-:-:S08]  /*13b0*/  DADD R10, R8, -6.75539944105574400000e+15 ;  /* 0xc3380000080a7429 */ /* 0x000fd00000000000 */
[----:B------:R-:W-:Y:S01]  /*13c0*/  DFMA R12, R10, -UR4, R2 ;  /* 0x800000040a0c7c2b */ /* 0x000fe20008000002 */
[----:B------:R-:W-:Y:S01]  /*13d0*/  UMOV UR4, 0x3b39803f ;  /* 0x3b39803f00047882 */ /* 0x000fe20000000000 */
[----:B------:R-:W-:-:S06]  /*13e0*/  UMOV UR5, 0x3c7abc9e ;  /* 0x3c7abc9e00057882 */ /* 0x000fcc0000000000 */
[----:B------:R-:W-:Y:S01]  /*13f0*/  DFMA R10, R10, -UR4, R12 ;  /* 0x800000040a0a7c2b */ /* 0x000fe2000800000c */
[----:B------:R-:W-:Y:S01]  /*1400*/  UMOV UR4, 0x69ce2bdf ;  /* 0x69ce2bdf00047882 */ /* 0x000fe20000000000 */
[----:B------:R-:W-:Y:S01]  /*1410*/  IMAD.MOV.U32 R12, RZ, RZ, -0x35dec16 ;  /* 0xfca213eaff0c7424 */ /* 0x000fe200078e00ff */
[----:B------:R-:W-:Y:S01]  /*1420*/  UMOV UR5, 0x3e5ade15 ;  /* 0x3e5ade1500057882 */ /* 0x000fe20000000000 */
[----:B------:R-:W-:-:S06]  /*1430*/  IMAD.MOV.U32 R13, RZ, RZ, 0x3e928af3 ;  /* 0x3e928af3ff0d7424 */ /* 0x000fcc00078e00ff */
[----:B------:R-:W-:Y:S01]  /*1440*/  DFMA R12, R10, UR4, R12 ;  /* 0x000000040a0c7c2b */ /* 0x000fe2000800000c */
[----:B------:R-:W-:Y:S01]  /*1450*/  UMOV UR4, 0x62401315 ;  /* 0x6240131500047882 */ /* 0x000fe20000000000 */
[----:B------:R-:W-:-:S06]  /*1460*/  UMOV UR5, 0x3ec71dee ;  /* 0x3ec71dee00057882 */ /* 0x000fcc0000000000 */
[----:B------:R-:W-:Y:S01]  /*1470*/  DFMA R12, R10, R12, UR4 ;  /* 0x000000040a0c7e2b */ /* 0x000fe2000800000c */
        /* <DEDUP_REMOVED lines=20> */
[----:B------:R-:W-:-:S08]  /*15c0*/  DFMA R12, R10, R12, UR4 ;  /* 0x000000040a0c7e2b */ /* 0x000fd0000800000c */
[----:B------:R-:W-:-:S08]  /*15d0*/  DFMA R12, R10, R12, 1 ;  /* 0x3ff000000a0c742b */ /* 0x000fd0000000000c */
[----:B------:R-:W-:-:S10]  /*15e0*/  DFMA R12, R10, R12, 1 ;  /* 0x3ff000000a0c742b */ /* 0x000fd4000000000c */
        /* <DEDUP_REMOVED lines=17> */
.L_x_19:
[----:B------:R2:W-:Y:S01]  /*1700*/  STG.E.64 desc[UR10][R6.64], R10 ;  /* 0x0000000a06007986 */ /* 0x0005e2000c101b0a */
[----:B------:R-:W-:-:S11]  /*1710*/  DADD R4, R4, R10 ;  /* 0x0000000004047229 */ /* 0x000fd6000000000a */
.L_x_14:
[----:B0-----:R-:W0:Y:S02]  /*1720*/  LDC.64 R2, c[0x0][0x398] ;  /* 0x0000e600ff027b82 */ /* 0x001e240000000a00 */
[----:B0-----:R-:W-:Y:S01]  /*1730*/  STG.E.64 desc[UR10][R2.64], R4 ;  /* 0x0000000402007986 */ /* 0x001fe2000c101b0a */
[----:B------:R-:W-:Y:S05]  /*1740*/  EXIT ;  /* 0x000000000000794d */ /* 0x000fea0003800000 */
.L_x_20:
        /* <DEDUP_REMOVED lines=11> */
.L_x_26:


//--------------------- .text._Z26cuda_compute_probabilitiesPdS_Phi --------------------------
	.section	.text._Z26cuda_compute_probabilitiesPdS_Phi,"ax",@progbits
	.align	128
        .global         _Z26cuda_compute_probabilitiesPdS_Phi
        .type           _Z26cuda_compute_probabilitiesPdS_Phi,@function
        .size           _Z26cuda_compute_probabilitiesPdS_Phi,(.L_x_27 - _Z26cuda_compute_probabilitiesPdS_Phi)
        .other          _Z26cuda_compute_probabilitiesPdS_Phi,@"STO_CUDA_ENTRY STV_DEFAULT"
_Z26cuda_compute_probabilitiesPdS_Phi:
.text._Z26cuda_compute_probabilitiesPdS_Phi:
[----:B------:R-:W-:Y:S01]  /*0000*/  LDC R1, c[0x0][0x37c] ;  /* 0x0000df00ff017b82 */ /* 0x000fe20000000800 */
[----:B------:R-:W0:Y:S01]  /*0010*/  S2R R3, SR_TID.X ;  /* 0x0000000000037919 */ /* 0x000e220000002100 */
[----:B------:R-:W0:Y:S06]  /*0020*/  LDCU.64 UR8, c[0x0][0x390] ;  /* 0x00007200ff0877ac */ /* 0x000e2c0008000a00 */
[----:B------:R-:W1:Y:S01]  /*0030*/  LDC.64 R8, c[0x0][0x388] ;  /* 0x0000e200ff087b82 */ /* 0x000e620000000a00 */
[----:B------:R-:W2:Y:S01]  /*0040*/  S2R R0, SR_CTAID.X ;  /* 0x0000000000007919 */ /* 0x000ea20000002500 */
[----:B------:R-:W3:Y:S01]  /*0050*/  LDCU.64 UR6, c[0x0][0x358] ;  /* 0x00006b00ff0677ac */ /* 0x000ee20008000a00 */
[----:B------:R-:W2:Y:S01]  /*0060*/  LDCU UR5, c[0x0][0x398] ;  /* 0x00007300ff0577ac */ /* 0x000ea20008000800 */
[----:B------:R-:W4:Y:S01]  /*0070*/  LDCU UR4, c[0x0][0x360] ;  /* 0x00006c00ff0477ac */ /* 0x000f220008000800 */
[----:B0-----:R-:W-:-:S05]  /*0080*/  IADD3 R6, P0, PT, R3, UR8, RZ ;  /* 0x0000000803067c10 */ /* 0x001fca000ff1e0ff */
[----:B------:R-:W-:-:S05]  /*0090*/  IMAD.X R7, RZ, RZ, UR9, P0 ;  /* 0x00000009ff077e24 */ /* 0x000fca00080e06ff */
[----:B---3--:R-:W3:Y:S01]  /*00a0*/  LDG.E.U8 R14, desc[UR6][R6.64] ;  /* 0x00000006060e7981 */ /* 0x008ee2000c1e1100 */
[----:B--2---:R-:W-:Y:S02]  /*00b0*/  IMAD R5, R0, UR5, R3 ;  /* 0x0000000500057c24 */ /* 0x004fe4000f8e0203 */
[----:B----4-:R-:W-:Y:S02]  /*00c0*/  VIADD R11, R3, UR4 ;  /* 0x00000004030b7c36 */ /* 0x010fe40008000000 */
[----:B-1----:R-:W-:-:S03]  /*00d0*/  IMAD.WIDE R4, R5, 0x8, R8 ;  /* 0x0000000805047825 */ /* 0x002fc600078e0208 */
[----:B------:R-:W-:-:S03]  /*00e0*/  ISETP.GE.U32.AND P0, PT, R11, UR5, PT ;  /* 0x000000050b007c0c */ /* 0x000fc6000bf06070 */
[----:B------:R-:W2:Y:S01]  /*00f0*/  LDG.E.64 R4, desc[UR6][R4.64] ;  /* 0x0000000604047981 */ /* 0x000ea2000c1e1b00 */
[----:B------:R-:W-:-:S09]  /*0100*/  IMAD.U32 R2, RZ, RZ, UR4 ;  /* 0x00000004ff027e24 */ /* 0x000fd2000f8e00ff */
[----:B------:R-:W-:-:S04]  /*0110*/  @!P0 IADD3 R12, P1, PT, R2, R6, RZ ;  /* 0x00000006020c8210 */ /* 0x000fc80007f3e0ff */
[----:B------:R-:W-:-:S05]  /*0120*/  @!P0 LEA.HI.X.SX32 R13, R2, R7, 0x1, P1 ;  /* 0x00000007020d8211 */ /* 0x000fca00008f0eff */
[----:B------:R-:W4:Y:S01]  /*0130*/  @!P0 LDG.E.U8 R12, desc[UR6][R12.64] ;  /* 0x000000060c0c8981 */ /* 0x000f22000c1e1100 */
[----:B------:R-:W-:-:S04]  /*0140*/  @!P0 IMAD R11, R0, UR5, R11 ;  /* 0x00000005000b8c24 */ /* 0x000fc8000f8e020b */
[----:B------:R-:W-:-:S06]  /*0150*/  @!P0 IMAD.WIDE.U32 R8, R11, 0x8, R8 ;  /* 0x000000080b088825 */ /* 0x000fcc00078e0008 */
[----:B------:R-:W5:Y:S01]  /*0160*/  @!P0 LDG.E.64 R8, desc[UR6][R8.64] ;  /* 0x0000000608088981 */ /* 0x000f62000c1e1b00 */
[----:B------:R-:W0:Y:S01]  /*0170*/  S2UR UR5, SR_CgaCtaId ;  /* 0x00000000000579c3 */ /* 0x000e220000008800 */
[----:B------:R-:W-:Y:S01]  /*0180*/  UMOV UR4, 0x400 ;  /* 0x0000040000047882 */ /* 0x000fe20000000000 */
[----:B------:R-:W-:Y:S01]  /*0190*/  ISETP.GE.U32.AND P1, PT, R2, 0x2, PT ;  /* 0x000000020200780c */ /* 0x000fe20003f26070 */
[----:B0-----:R-:W-:Y:S01]  /*01a0*/  ULEA UR4, UR5, UR4, 0x18 ;  /* 0x0000000405047291 */ /* 0x001fe2000f8ec0ff */
[----:B---3--:R-:W2:Y:S02]  /*01b0*/  I2F.F64.U16 R6, R14 ;  /* 0x0000000e00067312 */ /* 0x008ea40000101800 */
[----:B--2---:R-:W-:-:S06]  /*01c0*/  DMUL R6, R4, R6 ;  /* 0x0000000604067228 */ /* 0x004fcc0000000000 */
[----:B------:R-:W0:Y:S08]  /*01d0*/  F2I.F64.TRUNC R15, R6 ;  /* 0x00000006000f7311 */ /* 0x000e30000030d100 */
[----:B----4-:R-:W-:Y:S08]  /*01e0*/  @!P0 I2F.F64.U16 R4, R12 ;  /* 0x0000000c00048312 */ /* 0x010ff00000101800 */
[----:B0-----:R-:W5:Y:S02]  /*01f0*/  @!P0 I2F.F64 R10, R15 ;  /* 0x0000000f000a8312 */ /* 0x001f640000201c00 */
[----:B-----5:R-:W-:Y:S01]  /*0200*/  @!P0 DFMA R4, R8, R4, R10 ;  /* 0x000000040804822b */ /* 0x020fe2000000000a */
[----:B------:R-:W-:-:S05]  /*0210*/  LEA R9, R3, UR4, 0x3 ;  /* 0x0000000403097c11 */ /* 0x000fca000f8e18ff */
[----:B------:R-:W0:Y:S01]  /*0220*/  @!P0 F2I.F64.TRUNC R15, R4 ;  /* 0x00000004000f8311 */ /* 0x000e22000030d100 */
[----:B------:R-:W-:-:S07]  /*0230*/  ISETP.NE.AND P0, PT, R3, RZ, PT ;  /* 0x000000ff0300720c */ /* 0x000fce0003f05270 */
[----:B0-----:R-:W0:Y:S02]  /*0240*/  I2F.F64 R10, R15 ;  /* 0x0000000f000a7312 */ /* 0x001e240000201c00 */
[----:B0-----:R0:W-:Y:S01]  /*0250*/  STS.64 [R9], R10 ;  /* 0x0000000a09007388 */ /* 0x0011e20000000a00 */
[----:B------:R-:W-:Y:S06]  /*0260*/  BAR.SYNC.DEFER_BLOCKING 0x0 ;  /* 0x0000000000007b1d */ /* 0x000fec0000010000 */
[----:B------:R-:W-:Y:S05]  /*0270*/  @!P1 BRA `(.L_x_21) ;  /* 0x0000000000389947 */ /* 0x000fea0003800000 */
.L_x_22:
[----:B------:R-:W-:-:S04]  /*0280*/  SHF.R.U32.HI R8, RZ, 0x1, R2 ;  /* 0x00000001ff087819 */ /* 0x000fc80000011602 */
[----:B------:R-:W-:-:S13]  /*0290*/  ISETP.GE.U32.AND P1, PT, R3, R8, PT ;  /* 0x000000080300720c */ /* 0x000fda0003f26070 */
[----:B0-----:R-:W-:Y:S01]  /*02a0*/  @!P1 LEA R11, R8, R9, 0x3 ;  /* 0x00000009080b9211 */ /* 0x001fe200078e18ff */
[----:B------:R-:W-:Y:S04]  /*02b0*/  @!P1 LDS.64 R6, [R9] ;  /* 0x0000000009069984 */ /* 0x000fe80000000a00 */
[----:B------:R-:W0:Y:S02]  /*02c0*/  @!P1 LDS.64 R4, [R11] ;  /* 0x000000000b049984 */ /* 0x000e240000000a00 */
[----:B0-----:R-:W-:Y:S01]  /*02d0*/  @!P1 DADD R4, R4, R6 ;  /* 0x0000000004049229 */ /* 0x001fe20000000006 */
[----:B------:R-:W-:Y:S02]  /*02e0*/  @!P1 IMAD.MOV.U32 R6, RZ, RZ, 0x0 ;  /* 0x00000000ff069424 */ /* 0x000fe400078e00ff */
[----:B------:R-:W-:-:S04]  /*02f0*/  @!P1 IMAD.MOV.U32 R7, RZ, RZ, -0x40100000 ;  /* 0xbff00000ff079424 */ /* 0x000fc800078e00ff */
[----:B------:R1:W-:Y:S04]  /*0300*/  @!P1 STS.64 [R9], R4 ;  /* 0x0000000409009388 */ /* 0x0003e80000000a00 */
[----:B------:R1:W-:Y:S01]  /*0310*/  @!P1 STS.64 [R11], R6 ;  /* 0x000000060b009388 */ /* 0x0003e20000000a00 */
[----:B------:R-:W-:Y:S01]  /*0320*/  BAR.SYNC.DEFER_BLOCKING 0x0 ;  /* 0x0000000000007b1d */ /* 0x000fe20000010000 */
[----:B------:R-:W-:Y:S02]  /*0330*/  ISETP.GT.U32.AND P1, PT, R2, 0x3, PT ;  /* 0x000000030200780c */ /* 0x000fe40003f24070 */
[----:B------:R-:W-:-:S11]  /*0340*/  MOV R2, R8 ;  /* 0x0000000800027202 */ /* 0x000fd60000000f00 */
[----:B-1----:R-:W-:Y:S05]  /*0350*/  @P1 BRA `(.L_x_22) ;  /* 0xfffffffc00c81947 */ /* 0x002fea000383ffff */
.L_x_21:
[----:B------:R-:W-:Y:S05]  /*0360*/  @P0 EXIT ;  /* 0x000000000000094d */ /* 0x000fea0003800000 */
[----:B------:R-:W1:Y:S01]  /*0370*/  S2UR UR5, SR_CgaCtaId ;  /* 0x00000000000579c3 */ /* 0x000e620000008800 */
[----:B------:R-:W-:-:S07]  /*0380*/  UMOV UR4, 0x400 ;  /* 0x0000040000047882 */ /* 0x000fce0000000000 */
[----:B------:R-:W2:Y:S01]  /*0390*/  LDC.64 R4, c[0x0][0x380] ;  /* 0x0000e000ff047b82 */ /* 0x000ea20000000a00 */
[----:B-1----:R-:W-:Y:S01]  /*03a0*/  ULEA UR4, UR5, UR4, 0x18 ;  /* 0x0000000405047291 */ /* 0x002fe2000f8ec0ff */
[----:B--2---:R-:W-:-:S08]  /*03b0*/  IMAD.WIDE.U32 R4, R0, 0x8, R4 ;  /* 0x0000000800047825 */ /* 0x004fd000078e0004 */
[----:B------:R-:W1:Y:S04]  /*03c0*/  LDS.64 R2, [UR4] ;  /* 0x00000004ff027984 */ /* 0x000e680008000a00 */
[----:B-1----:R-:W-:Y:S01]  /*03d0*/  STG.E.64 desc[UR6][R4.64], R2 ;  /* 0x0000000204007986 */ /* 0x002fe2000c101b06 */
[----:B------:R-:W-:Y:S05]  /*03e0*/  EXIT ;  /* 0x000000000000794d */ /* 0x000fea0003800000 */
.L_x_23:
        /* <DEDUP_REMOVED lines=9> */
.L_x_27:


//--------------------- .nv.shared._Z19cuda_update_weightsiPdPhhS_S_S_ --------------------------
	.section	.nv.shared._Z19cuda_update_weightsiPdPhhS_S_S_,"aw",@nobits
	.sectionflags	@""
	.align	16
	.zero		1024


//--------------------- .nv.shared.reserved.0     --------------------------
	.section	.nv.shared.reserved.0,"aw",@nobits
	.weak		__nv_reservedSMEM_offset_0_alias
	.size		__nv_reservedSMEM_offset_0_alias, 0, 64
	.other		__nv_reservedSMEM_offset_0_alias,@"STO_CUDA_RESERVED_SHARED STV_DEFAULT"
__nv_reservedSMEM_offset_0_alias:
	.zero		0
	.zero		64


//--------------------- .nv.shared._Z13cuda_find_maxiPdS_S_ --------------------------
	.section	.nv.shared._Z13cuda_find_maxiPdS_S_,"aw",@nobits
	.sectionflags	@""
	.align	16
	.zero		1024


//--------------------- .nv.shared._Z26cuda_compute_probabilitiesPdS_Phi --------------------------
	.section	.nv.shared._Z26cuda_compute_probabilitiesPdS_Phi,"aw",@nobits
	.sectionflags	@""
	.align	16
	.zero		1024


//--------------------- .nv.constant0._Z19cuda_update_weightsiPdPhhS_S_S_ --------------------------
	.section	.nv.constant0._Z19cuda_update_weightsiPdPhhS_S_S_,"a",@progbits
	.sectionflags	@""
	.align	4
.nv.constant0._Z19cuda_update_weightsiPdPhhS_S_S_:
	.zero		952


//--------------------- .nv.constant0._Z13cuda_find_maxiPdS_S_ --------------------------
	.section	.nv.constant0._Z13cuda_find_maxiPdS_S_,"a",@progbits
	.sectionflags	@""
	.align	4
.nv.constant0._Z13cuda_find_maxiPdS_S_:
	.zero		928


//--------------------- .nv.constant0._Z26cuda_compute_probabilitiesPdS_Phi --------------------------
	.section	.nv.constant0._Z26cuda_compute_probabilitiesPdS_Phi,"a",@progbits
	.sectionflags	@""
	.align	4
.nv.constant0._Z26cuda_compute_probabilitiesPdS_Phi:
	.zero		924


//--------------------- SYMBOLS --------------------------

	.type		.nv.reservedSmem.offset0,@object
	.size		.nv.reservedSmem.offset0,0x4
	.type		.nv.reservedSmem.cap,@object
	.size		.nv.reservedSmem.cap,0x4
